def attn_fwd(
    Q,
    K,
    V,
    Out,
    Lse,
    sm_scale,
    stride_qz,
    stride_qh,
    stride_qm,
    stride_qk,
    stride_kz,
    stride_kh,
    stride_kn,
    stride_kk,
    stride_vz,
    stride_vh,
    stride_vn,
    stride_vk,
    stride_oz,
    stride_oh,
    stride_om,
    stride_ok,
    seqlen_q,
    seqlen_k,
    BLOCK_M: tl.constexpr,
    BLOCK_N: tl.constexpr,
    HEAD_DIM: tl.constexpr,
    CAUSAL: tl.constexpr,
):
    start_m = tl.program_id(0)
    off_hz = tl.program_id(1)
    q_off = off_hz * stride_qh
    k_off = off_hz * stride_kh
    v_off = off_hz * stride_vh
    offs_m = start_m * BLOCK_M + tl.arange(0, BLOCK_M)
    offs_d = tl.arange(0, HEAD_DIM)
    offs_n = tl.arange(0, BLOCK_N)
    q_ptrs = Q + q_off + offs_m[:, None] * stride_qm + offs_d[None, :] * stride_qk
    k_ptrs = K + k_off + offs_d[:, None] * stride_kk + offs_n[None, :] * stride_kn
    v_ptrs = V + v_off + offs_n[:, None] * stride_vn + offs_d[None, :] * stride_vk
    m_i = tl.full([BLOCK_M], float("-inf"), dtype=tl.float32)
    l_i = tl.zeros([BLOCK_M], dtype=tl.float32) + 1.0
    acc = tl.zeros([BLOCK_M, HEAD_DIM], dtype=tl.float32)
    q = tl.load(q_ptrs)
    acc, l_i, m_i = _attn_fwd_inner(
        acc,
        l_i,
        m_i,
        q,
        k_ptrs,
        v_ptrs,
        sm_scale,
        stride_kn,
        stride_vn,
        start_m,
        seqlen_k,
        BLOCK_M,
        BLOCK_N,
        HEAD_DIM,
        CAUSAL,
    )
    acc = acc / l_i[:, None]
    lse = m_i + tl.math.log2(l_i) / 1.4426950408889634
    o_ptrs = (
        Out
        + off_hz * stride_oh
        + offs_m[:, None] * stride_om
        + offs_d[None, :] * stride_ok
    )
    tl.store(o_ptrs, acc.to(Out.dtype.element_ty))
    tl.store(Lse + off_hz * seqlen_q + offs_m, lse)

# config = {"BLOCK_M": 128, "BLOCK_N": 16, "HEAD_DIM": 128, "arch": "sm_100", "causal": true, "dtype": "fp16", "num_stages": 4, "num_warps": 8}
# arch = sm_100


// ===== COMPILED SASS (sm_100a) =====

	.target	sm_100a

	.elftype	@"ET_EXEC"


//--------------------- .note.nv.tkinfo           --------------------------
	.section	.note.nv.tkinfo,"",@"SHT_NOTE"
	.sectionflags	@"SHF_NOTE_NV_TKINFO"
	.tkinfo
        /*0018*/ 	.word	0x00000081
        /*0030*/ 	.string	""
        /*0030*/ 	.string	"ptxas-blackwell"
        /*0030*/ 	.string	"Cuda compilation tools, release 12.9, V12.9.86"
        /*0030*/ 	.string	"Build cuda_12.9.r12.9/compiler.36037853_0"
        /*0030*/ 	.string	"-v  -suppress-debug-info  -lineinfo  -arch sm_100a "



//--------------------- .note.nv.cuver            --------------------------
	.section	.note.nv.cuver,"",@"SHT_NOTE"
	.sectionflags	@"SHF_NOTE_NV_CUVER"
        /*0018*/ 	.short	0x0001
        /*001a*/ 	.short	0x0064
        /*001c*/ 	.short	0x0001
        /*001e*/ 	.short	0x0000
        /*0020*/ 	.short	0x0001
        /*0022*/ 	.short	0x0000


//--------------------- .nv.info                  --------------------------
	.section	.nv.info,"",@"SHT_CUDA_INFO"
	.align	4


	//----- nvinfo : EIATTR_REGCOUNT
	.align		4
        /*0000*/ 	.byte	0x04, 0x2f
        /*0002*/ 	.short	(.L_5 - .L_4)
	.align		4
.L_4:
        /*0004*/ 	.word	index@(attn_fwd)
        /*0008*/ 	.word	0x00000080


	//----- nvinfo : EIATTR_FRAME_SIZE
	.align		4
.L_5:
        /*000c*/ 	.byte	0x04, 0x11
        /*000e*/ 	.short	(.L_7 - .L_6)
	.align		4
.L_6:
        /*0010*/ 	.word	index@($__internal_2_$__cuda_sm10x_tcgen05_guardrail_trap_unallocated_columns_being_dealloced)
        /*0014*/ 	.word	0x00000000


	//----- nvinfo : EIATTR_FRAME_SIZE
	.align		4
.L_7:
        /*0018*/ 	.byte	0x04, 0x11
        /*001a*/ 	.short	(.L_9 - .L_8)
	.align		4
.L_8:
        /*001c*/ 	.word	index@($__internal_1_$__cuda_sm10x_tcgen05_guardrail_trap_phase_invalid_during_alloc)
        /*0020*/ 	.word	0x00000000


	//----- nvinfo : EIATTR_FRAME_SIZE
	.align		4
.L_9:
        /*0024*/ 	.byte	0x04, 0x11
        /*0026*/ 	.short	(.L_11 - .L_10)
	.align		4
.L_10:
        /*0028*/ 	.word	index@($__internal_0_$__cuda_sm10x_tcgen05_guardrail_trap_col_being_dealloced_not_returned_by_alloc)
        /*002c*/ 	.word	0x00000000


	//----- nvinfo : EIATTR_FRAME_SIZE
	.align		4
.L_11:
        /*0030*/ 	.byte	0x04, 0x11
        /*0032*/ 	.short	(.L_13 - .L_12)
	.align		4
.L_12:
        /*0034*/ 	.word	index@(attn_fwd)
        /*0038*/ 	.word	0x00000000


	//----- nvinfo : EIATTR_MIN_STACK_SIZE
	.align		4
.L_13:
        /*003c*/ 	.byte	0x04, 0x12
        /*003e*/ 	.short	(.L_15 - .L_14)
	.align		4
.L_14:
        /*0040*/ 	.word	index@(attn_fwd)
        /*0044*/ 	.word	0x00000000
.L_15:


//--------------------- .nv.info.attn_fwd         --------------------------
	.section	.nv.info.attn_fwd,"",@"SHT_CUDA_INFO"
	.sectionflags	@""
	.align	4


	//----- nvinfo : EIATTR_CUDA_API_VERSION
	.align		4
        /*0000*/ 	.byte	0x04, 0x37
        /*0002*/ 	.short	(.L_17 - .L_16)
.L_16:
        /*0004*/ 	.word	0x00000081


	//----- nvinfo : EIATTR_KPARAM_INFO
	.align		4
.L_17:
        /*0008*/ 	.byte	0x04, 0x17
        /*000a*/ 	.short	(.L_19 - .L_18)
.L_18:
        /*000c*/ 	.word	0x00000000
        /*0010*/ 	.short	0x0019
        /*0012*/ 	.short	0x0080
        /*0014*/ 	.byte	0x00, 0xf4, 0x21, 0x00


	//----- nvinfo : EIATTR_KPARAM_INFO
	.align		4
.L_19:
        /*0018*/ 	.byte	0x04, 0x17
        /*001a*/ 	.short	(.L_21 - .L_20)
.L_20:
        /*001c*/ 	.word	0x00000000
        /*0020*/ 	.short	0x0018
        /*0022*/ 	.short	0x0078
        /*0024*/ 	.byte	0x00, 0xf4, 0x21, 0x00


	//----- nvinfo : EIATTR_KPARAM_INFO
	.align		4
.L_21:
        /*0028*/ 	.byte	0x04, 0x17
        /*002a*/ 	.short	(.L_23 - .L_22)
.L_22:
        /*002c*/ 	.word	0x00000000
        /*0030*/ 	.short	0x0017
        /*0032*/ 	.short	0x0070
        /*0034*/ 	.byte	0x00, 0xf0, 0x11, 0x00


	//----- nvinfo : EIATTR_KPARAM_INFO
	.align		4
.L_23:
        /*0038*/ 	.byte	0x04, 0x17
        /*003a*/ 	.short	(.L_25 - .L_24)
.L_24:
        /*003c*/ 	.word	0x00000000
        /*0040*/ 	.short	0x0016
        /*0042*/ 	.short	0x006c
        /*0044*/ 	.byte	0x00, 0xf0, 0x11, 0x00


	//----- nvinfo : EIATTR_KPARAM_INFO
	.align		4
.L_25:
        /*0048*/ 	.byte	0x04, 0x17
        /*004a*/ 	.short	(.L_27 - .L_26)
.L_26:
        /*004c*/ 	.word	0x00000000
        /*0050*/ 	.short	0x0015
        /*0052*/ 	.short	0x0068
        /*0054*/ 	.byte	0x00, 0xf0, 0x11, 0x00


	//----- nvinfo : EIATTR_KPARAM_INFO
	.align		4
.L_27:
        /*0058*/ 	.byte	0x04, 0x17
        /*005a*/ 	.short	(.L_29 - .L_28)
.L_28:
        /*005c*/ 	.word	0x00000000
        /*0060*/ 	.short	0x0014
        /*0062*/ 	.short	0x0064
        /*0064*/ 	.byte	0x00, 0xf0, 0x11, 0x00


	//----- nvinfo : EIATTR_KPARAM_INFO
	.align		4
.L_29:
        /*0068*/ 	.byte	0x04, 0x17
        /*006a*/ 	.short	(.L_31 - .L_30)
.L_30:
        /*006c*/ 	.word	0x00000000
        /*0070*/ 	.short	0x0013
        /*0072*/ 	.short	0x0060
        /*0074*/ 	.byte	0x00, 0xf0, 0x11, 0x00


	//----- nvinfo : EIATTR_KPARAM_INFO
	.align		4
.L_31:
        /*0078*/ 	.byte	0x04, 0x17
        /*007a*/ 	.short	(.L_33 - .L_32)
.L_32:
        /*007c*/ 	.word	0x00000000
        /*0080*/ 	.short	0x0012
        /*0082*/ 	.short	0x005c
        /*0084*/ 	.byte	0x00, 0xf0, 0x11, 0x00


	//----- nvinfo : EIATTR_KPARAM_INFO
	.align		4
.L_33:
        /*0088*/ 	.byte	0x04, 0x17
        /*008a*/ 	.short	(.L_35 - .L_34)
.L_34:
        /*008c*/ 	.word	0x00000000
        /*0090*/ 	.short	0x0011
        /*0092*/ 	.short	0x0058
        /*0094*/ 	.byte	0x00, 0xf0, 0x11, 0x00


	//----- nvinfo : EIATTR_KPARAM_INFO
	.align		4
.L_35:
        /*0098*/ 	.byte	0x04, 0x17
        /*009a*/ 	.short	(.L_37 - .L_36)
.L_36:
        /*009c*/ 	.word	0x00000000
        /*00a0*/ 	.short	0x0010
        /*00a2*/ 	.short	0x0054
        /*00a4*/ 	.byte	0x00, 0xf0, 0x11, 0x00


	//----- nvinfo : EIATTR_KPARAM_INFO
	.align		4
.L_37:
        /*00a8*/ 	.byte	0x04, 0x17
        /*00aa*/ 	.short	(.L_39 - .L_38)
.L_38:
        /*00ac*/ 	.word	0x00000000
        /*00b0*/ 	.short	0x000f
        /*00b2*/ 	.short	0x0050
        /*00b4*/ 	.byte	0x00, 0xf0, 0x11, 0x00


	//----- nvinfo : EIATTR_KPARAM_INFO
	.align		4
.L_39:
        /*00b8*/ 	.byte	0x04, 0x17
        /*00ba*/ 	.short	(.L_41 - .L_40)
.L_40:
        /*00bc*/ 	.word	0x00000000
        /*00c0*/ 	.short	0x000e
        /*00c2*/ 	.short	0x004c
        /*00c4*/ 	.byte	0x00, 0xf0, 0x11, 0x00


	//----- nvinfo : EIATTR_KPARAM_INFO
	.align		4
.L_41:
        /*00c8*/ 	.byte	0x04, 0x17
        /*00ca*/ 	.short	(.L_43 - .L_42)
.L_42:
        /*00cc*/ 	.word	0x00000000
        /*00d0*/ 	.short	0x000d
        /*00d2*/ 	.short	0x0048
        /*00d4*/ 	.byte	0x00, 0xf0, 0x11, 0x00


	//----- nvinfo : EIATTR_KPARAM_INFO
	.align		4
.L_43:
        /*00d8*/ 	.byte	0x04, 0x17
        /*00da*/ 	.short	(.L_45 - .L_44)
.L_44:
        /*00dc*/ 	.word	0x00000000
        /*00e0*/ 	.short	0x000c
        /*00e2*/ 	.short	0x0044
        /*00e4*/ 	.byte	0x00, 0xf0, 0x11, 0x00


	//----- nvinfo : EIATTR_KPARAM_INFO
	.align		4
.L_45:
        /*00e8*/ 	.byte	0x04, 0x17
        /*00ea*/ 	.short	(.L_47 - .L_46)
.L_46:
        /*00ec*/ 	.word	0x00000000
        /*00f0*/ 	.short	0x000b
        /*00f2*/ 	.short	0x0040
        /*00f4*/ 	.byte	0x00, 0xf0, 0x11, 0x00


	//----- nvinfo : EIATTR_KPARAM_INFO
	.align		4
.L_47:
        /*00f8*/ 	.byte	0x04, 0x17
        /*00fa*/ 	.short	(.L_49 - .L_48)
.L_48:
        /*00fc*/ 	.word	0x00000000
        /*0100*/ 	.short	0x000a
        /*0102*/ 	.short	0x003c
        /*0104*/ 	.byte	0x00, 0xf0, 0x11, 0x00


	//----- nvinfo : EIATTR_KPARAM_INFO
	.align		4
.L_49:
        /*0108*/ 	.byte	0x04, 0x17
        /*010a*/ 	.short	(.L_51 - .L_50)
.L_50:
        /*010c*/ 	.word	0x00000000
        /*0110*/ 	.short	0x0009
        /*0112*/ 	.short	0x0038
        /*0114*/ 	.byte	0x00, 0xf0, 0x11, 0x00


	//----- nvinfo : EIATTR_KPARAM_INFO
	.align		4
.L_51:
        /*0118*/ 	.byte	0x04, 0x17
        /*011a*/ 	.short	(.L_53 - .L_52)
.L_52:
        /*011c*/ 	.word	0x00000000
        /*0120*/ 	.short	0x0008
        /*0122*/ 	.short	0x0034
        /*0124*/ 	.byte	0x00, 0xf0, 0x11, 0x00


	//----- nvinfo : EIATTR_KPARAM_INFO
	.align		4
.L_53:
        /*0128*/ 	.byte	0x04, 0x17
        /*012a*/ 	.short	(.L_55 - .L_54)
.L_54:
        /*012c*/ 	.word	0x00000000
        /*0130*/ 	.short	0x0007
        /*0132*/ 	.short	0x0030
        /*0134*/ 	.byte	0x00, 0xf0, 0x11, 0x00


	//----- nvinfo : EIATTR_KPARAM_INFO
	.align		4
.L_55:
        /*0138*/ 	.byte	0x04, 0x17
        /*013a*/ 	.short	(.L_57 - .L_56)
.L_56:
        /*013c*/ 	.word	0x00000000
        /*0140*/ 	.short	0x0006
        /*0142*/ 	.short	0x002c
        /*0144*/ 	.byte	0x00, 0xf0, 0x11, 0x00


	//----- nvinfo : EIATTR_KPARAM_INFO
	.align		4
.L_57:
        /*0148*/ 	.byte	0x04, 0x17
        /*014a*/ 	.short	(.L_59 - .L_58)
.L_58:
        /*014c*/ 	.word	0x00000000
        /*0150*/ 	.short	0x0005
        /*0152*/ 	.short	0x0028
        /*0154*/ 	.byte	0x00, 0xf0, 0x11, 0x00


	//----- nvinfo : EIATTR_KPARAM_INFO
	.align		4
.L_59:
        /*0158*/ 	.byte	0x04, 0x17
        /*015a*/ 	.short	(.L_61 - .L_60)
.L_60:
        /*015c*/ 	.word	0x00000000
        /*0160*/ 	.short	0x0004
        /*0162*/ 	.short	0x0020
        /*0164*/ 	.byte	0x00, 0xf4, 0x21, 0x00


	//----- nvinfo : EIATTR_KPARAM_INFO
	.align		4
.L_61:
        /*0168*/ 	.byte	0x04, 0x17
        /*016a*/ 	.short	(.L_63 - .L_62)
.L_62:
        /*016c*/ 	.word	0x00000000
        /*0170*/ 	.short	0x0003
        /*0172*/ 	.short	0x0018
        /*0174*/ 	.byte	0x00, 0xf4, 0x21, 0x00


	//----- nvinfo : EIATTR_KPARAM_INFO
	.align		4
.L_63:
        /*0178*/ 	.byte	0x04, 0x17
        /*017a*/ 	.short	(.L_65 - .L_64)
.L_64:
        /*017c*/ 	.word	0x00000000
        /*0180*/ 	.short	0x0002
        /*0182*/ 	.short	0x0010
        /*0184*/ 	.byte	0x00, 0xf4, 0x21, 0x00


	//----- nvinfo : EIATTR_KPARAM_INFO
	.align		4
.L_65:
        /*0188*/ 	.byte	0x04, 0x17
        /*018a*/ 	.short	(.L_67 - .L_66)
.L_66:
        /*018c*/ 	.word	0x00000000
        /*0190*/ 	.short	0x0001
        /*0192*/ 	.short	0x0008
        /*0194*/ 	.byte	0x00, 0xf4, 0x21, 0x00


	//----- nvinfo : EIATTR_KPARAM_INFO
	.align		4
.L_67:
        /*0198*/ 	.byte	0x04, 0x17
        /*019a*/ 	.short	(.L_69 - .L_68)
.L_68:
        /*019c*/ 	.word	0x00000000
        /*01a0*/ 	.short	0x0000
        /*01a2*/ 	.short	0x0000
        /*01a4*/ 	.byte	0x00, 0xf4, 0x21, 0x00


	//----- nvinfo : EIATTR_AT_ENTRY_FRAGMENTS
	.align		4
.L_69:
        /*01a8*/ 	.byte	0x04, 0x4f
        /*01aa*/ 	.short	(.L_71 - .L_70)


	//   ....[0]....
.L_70:
        /*01ac*/ 	.word	0x00000004


	//----- nvinfo : EIATTR_RESERVED_SMEM_USED
	.align		4
.L_71:
        /*01b0*/ 	.byte	0x01, 0x41
	.zero		2


	//----- nvinfo : EIATTR_SPARSE_MMA_MASK
	.align		4
        /*01b4*/ 	.byte	0x03, 0x50
        /*01b6*/ 	.short	0x0000


	//----- nvinfo : EIATTR_TCGEN05_1CTA_USED
	.align		4
        /*01b8*/ 	.byte	0x01, 0x51
	.zero		2


	//----- nvinfo : EIATTR_MAXREG_COUNT
	.align		4
        /*01bc*/ 	.byte	0x03, 0x1b
        /*01be*/ 	.short	0x00ff


	//----- nvinfo : EIATTR_NUM_BARRIERS
	.align		4
        /*01c0*/ 	.byte	0x02, 0x4c
        /*01c2*/ 	.byte	0x01
	.zero		1


	//----- nvinfo : EIATTR_INT_WARP_WIDE_INSTR_OFFSETS
	.align		4
        /*01c4*/ 	.byte	0x04, 0x31
        /*01c6*/ 	.short	(.L_73 - .L_72)


	//   ....[0]....
.L_72:
        /*01c8*/ 	.word	0x00001900


	//   ....[1]....
        /*01cc*/ 	.word	0x00001910


	//   ....[2]....
        /*01d0*/ 	.word	0x00001ee0


	//   ....[3]....
        /*01d4*/ 	.word	0x00001fa0


	//   ....[4]....
        /*01d8*/ 	.word	0x00003910


	//   ....[5]....
        /*01dc*/ 	.word	0x000072e0


	//   ....[6]....
        /*01e0*/ 	.word	0x00007330


	//----- nvinfo : EIATTR_COOP_GROUP_MASK_REGIDS
	.align		4
.L_73:
        /*01e4*/ 	.byte	0x04, 0x29
        /*01e6*/ 	.short	(.L_75 - .L_74)


	//   ....[0]....
.L_74:
        /*01e8*/ 	.word	0xffffffff


	//   ....[1]....
        /*01ec*/ 	.word	0xffffffff


	//   ....[2]....
        /*01f0*/ 	.word	0xffffffff


	//   ....[3]....
        /*01f4*/ 	.word	0xffffffff


	//   ....[4]....
        /*01f8*/ 	.word	0xffffffff


	//   ....[5]....
        /*01fc*/ 	.word	0xffffffff


	//   ....[6]....
        /*0200*/ 	.word	0xffffffff


	//   ....[7]....
        /*0204*/ 	.word	0xffffffff


	//----- nvinfo : EIATTR_COOP_GROUP_INSTR_OFFSETS
	.align		4
.L_75:
        /*0208*/ 	.byte	0x04, 0x28
        /*020a*/ 	.short	(.L_77 - .L_76)


	//   ....[0]....
.L_76:
        /*020c*/ 	.word	0x00000050


	//   ....[1]....
        /*0210*/ 	.word	0x00000310


	//   ....[2]....
        /*0214*/ 	.word	0x00002800


	//   ....[3]....
        /*0218*/ 	.word	0x00002e00


	//   ....[4]....
        /*021c*/ 	.word	0x00003fb0


	//   ....[5]....
        /*0220*/ 	.word	0x00004260


	//   ....[6]....
        /*0224*/ 	.word	0x00007170


	//   ....[7]....
        /*0228*/ 	.word	0x000073e0


	//----- nvinfo : EIATTR_VRC_CTA_INIT_COUNT
	.align		4
.L_77:
        /*022c*/ 	.byte	0x02, 0x4a
        /*022e*/ 	.byte	0x80
	.zero		1


	//----- nvinfo : EIATTR_MBARRIER_INSTR_OFFSETS
	.align		4
        /*0230*/ 	.byte	0x04, 0x39
        /*0232*/ 	.short	(.L_79 - .L_78)


	//   ....[0]....
.L_78:
        /*0234*/ 	.word	0x00001de0
        /*0238*/ 	.word	0x000000ff
        /*023c*/ 	.word	0x0000b000
        /*0240*/ 	.short	0x0100
        /*0242*/ 	.byte	0x17
	.zero		1


	//   ....[1]....
        /*0244*/ 	.word	0x00001f80
        /*0248*/ 	.word	0x000000ff
        /*024c*/ 	.word	0x0000b008
        /*0250*/ 	.short	0x0100
        /*0252*/ 	.byte	0x17
	.zero		1


	//   ....[2]....
        /*0254*/ 	.word	0x000020e0
        /*0258*/ 	.word	0x000000ff
        /*025c*/ 	.word	0x00009000
        /*0260*/ 	.short	0x0100
        /*0262*/ 	.byte	0x17
	.zero		1


	//   ....[3]....
        /*0264*/ 	.word	0x00002490
        /*0268*/ 	.word	0x000000ff
        /*026c*/ 	.word	0x00009000
        /*0270*/ 	.short	0x010a
        /*0272*/ 	.byte	0x17
	.zero		1


	//   ....[4]....
        /*0274*/ 	.word	0x000025c0
        /*0278*/ 	.word	0x000000ff
        /*027c*/ 	.word	0x00009000
        /*0280*/ 	.short	0x0108
        /*0282*/ 	.byte	0x17
	.zero		1


	//   ....[5]....
        /*0284*/ 	.word	0x000039d0
        /*0288*/ 	.word	0x000000ff
        /*028c*/ 	.word	0x0000b010
        /*0290*/ 	.short	0x0100
        /*0292*/ 	.byte	0x17
	.zero		1


	//   ....[6]....
        /*0294*/ 	.word	0x00003bf0
        /*0298*/ 	.word	0x000000ff
        /*029c*/ 	.word	0x0000b010
        /*02a0*/ 	.short	0x010a
        /*02a2*/ 	.byte	0x17
	.zero		1


	//   ....[7]....
        /*02a4*/ 	.word	0x00003d90
        /*02a8*/ 	.word	0x000000ff
        /*02ac*/ 	.word	0x0000b010
        /*02b0*/ 	.short	0x0108
        /*02b2*/ 	.byte	0x17
	.zero		1


	//   ....[8]....
        /*02b4*/ 	.word	0x000041b0
        /*02b8*/ 	.word	0x000000ff
        /*02bc*/ 	.word	0x00000000
        /*02c0*/ 	.short	0x010a
        /*02c2*/ 	.byte	0x1c
	.zero		1


	//   ....[9]....
        /*02c4*/ 	.word	0x00004b00
        /*02c8*/ 	.word	0x000000ff
        /*02cc*/ 	.word	0x00000000
        /*02d0*/ 	.short	0x010a
        /*02d2*/ 	.byte	0x1c
	.zero		1


	//   ....[10]....
        /*02d4*/ 	.word	0x00004b90
        /*02d8*/ 	.word	0x000000ff
        /*02dc*/ 	.word	0x0000b000
        /*02e0*/ 	.short	0x0108
        /*02e2*/ 	.byte	0x17
	.zero		1


	//   ....[11]....
        /*02e4*/ 	.word	0x00004bd0
        /*02e8*/ 	.word	0x000000ff
        /*02ec*/ 	.word	0x0000b008
        /*02f0*/ 	.short	0x0108
        /*02f2*/ 	.byte	0x17
	.zero		1


	//   ....[12]....
        /*02f4*/ 	.word	0x00007400
        /*02f8*/ 	.word	0x000000ff
        /*02fc*/ 	.word	0x00009000
        /*0300*/ 	.short	0x010a
        /*0302*/ 	.byte	0x17
	.zero		1


	//   ....[13]....
        /*0304*/ 	.word	0x00007430
        /*0308*/ 	.word	0x000000ff
        /*030c*/ 	.word	0x0000b010
        /*0310*/ 	.short	0x010a
        /*0312*/ 	.byte	0x17
	.zero		1


	//   ....[14]....
        /*0314*/ 	.word	0x00007460
        /*0318*/ 	.word	0x000000ff
        /*031c*/ 	.word	0x00000000
        /*0320*/ 	.short	0x010a
        /*0322*/ 	.byte	0x1c
	.zero		1


	//   ....[15]....
        /*0324*/ 	.word	0x00007490
        /*0328*/ 	.word	0x000000ff
        /*032c*/ 	.word	0x00000000
        /*0330*/ 	.short	0x010a
        /*0332*/ 	.byte	0x1c
	.zero		1


	//----- nvinfo : EIATTR_NUM_MBARRIERS
	.align		4
.L_79:
        /*0334*/ 	.byte	0x03, 0x38
        /*0336*/ 	.short	0xffff


	//----- nvinfo : EIATTR_EXIT_INSTR_OFFSETS
	.align		4
        /*0338*/ 	.byte	0x04, 0x1c
        /*033a*/ 	.short	(.L_81 - .L_80)


	//   ....[0]....
.L_80:
        /*033c*/ 	.word	0x000073f0


	//----- nvinfo : EIATTR_REQNTID
	.align		4
.L_81:
        /*0340*/ 	.byte	0x04, 0x10
        /*0342*/ 	.short	(.L_83 - .L_82)
.L_82:
        /*0344*/ 	.word	0x00000100
        /*0348*/ 	.word	0x00000001
        /*034c*/ 	.word	0x00000001


	//----- nvinfo : EIATTR_CRS_STACK_SIZE
	.align		4
.L_83:
        /*0350*/ 	.byte	0x04, 0x1e
        /*0352*/ 	.short	(.L_85 - .L_84)
.L_84:
        /*0354*/ 	.word	0x00000000


	//----- nvinfo : EIATTR_CBANK_PARAM_SIZE
	.align		4
.L_85:
        /*0358*/ 	.byte	0x03, 0x19
        /*035a*/ 	.short	0x0088


	//----- nvinfo : EIATTR_PARAM_CBANK
	.align		4
        /*035c*/ 	.byte	0x04, 0x0a
        /*035e*/ 	.short	(.L_87 - .L_86)
	.align		4
.L_86:
        /*0360*/ 	.word	index@(.nv.constant0.attn_fwd)
        /*0364*/ 	.short	0x0380
        /*0366*/ 	.short	0x0088


	//----- nvinfo : EIATTR_SW_WAR
	.align		4
.L_87:
        /*0368*/ 	.byte	0x04, 0x36
        /*036a*/ 	.short	(.L_89 - .L_88)
.L_88:
        /*036c*/ 	.word	0x00000008
.L_89:


//--------------------- .nv.compat                --------------------------
	.section	.nv.compat,"",@"SHT_CUDA_COMPAT_INFO"
	.align	4
        /*0000*/ 	.byte	0x02, 0x02, 0x02, 0x00, 0x02, 0x05, 0x05, 0x00, 0x02, 0x03, 0x00, 0x00, 0x02, 0x06, 0x01, 0x00


//--------------------- .nv.callgraph             --------------------------
	.section	.nv.callgraph,"",@"SHT_CUDA_CALLGRAPH"
	.align	4
	.sectionentsize	8
	.align		4
        /*0000*/ 	.word	0x00000000
	.align		4
        /*0004*/ 	.word	0xffffffff
	.align		4
        /*0008*/ 	.word	0x00000000
	.align		4
        /*000c*/ 	.word	0xfffffffe
	.align		4
        /*0010*/ 	.word	0x00000000
	.align		4
        /*0014*/ 	.word	0xfffffffd
	.align		4
        /*0018*/ 	.word	0x00000000
	.align		4
        /*001c*/ 	.word	0xfffffffc


//--------------------- .nv.constant4             --------------------------
	.section	.nv.constant4,"a",@progbits
	.align	8
	.align		8
.nv.constant4:
        /*0000*/ 	.dword	_$_str


//--------------------- .text.attn_fwd            --------------------------
	.section	.text.attn_fwd,"ax",@progbits
	.align	128
        .global         attn_fwd
        .type           attn_fwd,@function
        .size           attn_fwd,(.L_x_31 - attn_fwd)
        .other          attn_fwd,@"STO_CUDA_ENTRY STV_DEFAULT"
attn_fwd:
.text.attn_fwd:
[----:B------:R-:W0:Y:S01]  /*0000*/  LDC R1, c[0x0][0x37c] ;  /* 0x0000df00ff017b82 */ /* 0x000e220000000800 */
[----:B------:R-:W1:Y:S02]  /*0010*/  S2R R0, SR_TID.X ;  /* 0x0000000000007919 */ /* 0x000e640000002100 */
[----:B-1----:R-:W-:-:S13]  /*0020*/  ISETP.GE.U32.AND P5, PT, R0, 0x20, PT ;  /* 0x000000200000780c */ /* 0x002fda0003fa6070 */
[----:B------:R-:W-:Y:S05]  /*0030*/  @P5 BRA `(.L_x_0) ;  /* 0x0000000000b85947 */ /* 0x000fea0003800000 */
[----:B------:R-:W1:Y:S01]  /*0040*/  S2UR UR6, SR_CgaCtaId ;  /* 0x00000000000679c3 */ /* 0x000e620000008800 */
[----:B------:R-:W-:Y:S01]  /*0050*/  NOP ;  /* 0x0000000000007918 */ /* 0x000fe20000000000 */
[----:B------:R-:W-:Y:S02]  /*0060*/  UMOV UR4, 0x40 ;  /* 0x0000004000047882 */ /* 0x000fe40000000000 */
[----:B-1----:R-:W-:-:S09]  /*0070*/  ULEA UR4, UR6, UR4, 0x18 ;  /* 0x0000000406047291 */ /* 0x002fd2000f8ec0ff */
[----:B------:R-:W1:Y:S01]  /*0080*/  LDS.U8 R2, [UR4] ;  /* 0x00000004ff027984 */ /* 0x000e620008000000 */
[----:B------:R-:W-:Y:S02]  /*0090*/  UMOV UR4, 0x400 ;  /* 0x0000040000047882 */ /* 0x000fe40000000000 */
[----:B------:R-:W-:Y:S01]  /*00a0*/  ULEA UR4, UR6, UR4, 0x18 ;  /* 0x0000000406047291 */ /* 0x000fe2000f8ec0ff */
[----:B-1----:R-:W-:-:S13]  /*00b0*/  ISETP.NE.AND P0, PT, R2, RZ, PT ;  /* 0x000000ff0200720c */ /* 0x002fda0003f05270 */
[----:B------:R-:W-:Y:S05]  /*00c0*/  @P0 BRA `(.L_x_1) ;  /* 0x00000000007c0947 */ /* 0x000fea0003800000 */
[----:B------:R-:W-:-:S13]  /*00d0*/  ELECT P0, URZ, PT ;  /* 0x0000000000ff782f */ /* 0x000fda0003800000 */
[----:B------:R-:W-:Y:S05]  /*00e0*/  @!P0 BRA `(.L_x_2) ;  /* 0x0000000000848947 */ /* 0x000fea0003800000 */
[----:B------:R-:W-:Y:S01]  /*00f0*/  UMOV UR5, 0x8 ;  /* 0x0000000800057882 */ /* 0x000fe20000000000 */
[----:B------:R-:W-:Y:S02]  /*0100*/  IMAD.MOV.U32 R5, RZ, RZ, 0x1 ;  /* 0x00000001ff057424 */ /* 0x000fe400078e00ff */
[----:B------:R-:W-:Y:S02]  /*0110*/  IMAD.MOV.U32 R3, RZ, RZ, 0xff ;  /* 0x000000ffff037424 */ /* 0x000fe400078e00ff */
[----:B------:R-:W-:Y:S04]  /*0120*/  DEPBAR.LE SB1, 0x36 ;  /* 0x00009d800000791a */ /* 0x000fe80000000000 */
[----:B------:R-:W1:Y:S02]  /*0130*/  UTCATOMSWS.FIND_AND_SET.ALIGN UP0, UR5, UR5 ;  /* 0x00000005000575e3 */ /* 0x000e640008000800 */
[----:B-1----:R-:W-:-:S04]  /*0140*/  PLOP3.LUT P0, PT, PT, PT, UP0, 0x80, 0x8 ;  /* 0x000000000008781c */ /* 0x002fc80003f0f008 */
[----:B------:R-:W-:-:S04]  /*0150*/  SEL R2, RZ, 0xffffffff, !P0 ;  /* 0xffffffffff027807 */ /* 0x000fc80004000000 */
[----:B------:R-:W-:Y:S01]  /*0160*/  ISETP.NE.AND P0, PT, R2, RZ, PT ;  /* 0x000000ff0200720c */ /* 0x000fe20003f05270 */
[----:B------:R-:W-:-:S12]  /*0170*/  IMAD.U32 R2, RZ, RZ, UR5 ;  /* 0x00000005ff027e24 */ /* 0x000fd8000f8e00ff */
[----:B------:R-:W-:Y:S05]  /*0180*/  @P0 BRA `(.L_x_3) ;  /* 0x0000000000240947 */ /* 0x000fea0003800000 */
.L_x_4:
[----:B------:R-:W-:Y:S05]  /*0190*/  NANOSLEEP 0x64 ;  /* 0x000000640000795d */ /* 0x000fea0003800000 */
[----:B------:R-:W-:-:S05]  /*01a0*/  UMOV UR5, 0x8 ;  /* 0x0000000800057882 */ /* 0x000fca0000000000 */
[----:B------:R-:W-:Y:S04]  /*01b0*/  DEPBAR.LE SB1, 0x36 ;  /* 0x00009d800000791a */ /* 0x000fe80000000000 */
[----:B------:R-:W1:Y:S02]  /*01c0*/  UTCATOMSWS.FIND_AND_SET.ALIGN UP0, UR5, UR5 ;  /* 0x00000005000575e3 */ /* 0x000e640008000800 */
[----:B-1----:R-:W-:-:S04]  /*01d0*/  PLOP3.LUT P0, PT, PT, PT, UP0, 0x80, 0x8 ;  /* 0x000000000008781c */ /* 0x002fc80003f0f008 */
[----:B------:R-:W-:-:S04]  /*01e0*/  SEL R2, RZ, 0xffffffff, !P0 ;  /* 0xffffffffff027807 */ /* 0x000fc80004000000 */
[----:B------:R-:W-:Y:S02]  /*01f0*/  ISETP.NE.AND P0, PT, R2, RZ, PT ;  /* 0x000000ff0200720c */ /* 0x000fe40003f05270 */
[----:B------:R-:W-:-:S11]  /*0200*/  MOV R2, UR5 ;  /* 0x0000000500027c02 */ /* 0x000fd60008000f00 */
[----:B------:R-:W-:Y:S05]  /*0210*/  @!P0 BRA `(.L_x_4) ;  /* 0xfffffffc00dc8947 */ /* 0x000fea000383ffff */
.L_x_3:
[C---:B------:R-:W-:Y:S01]  /*0220*/  VIADD R4, R2.reuse, 0x10 ;  /* 0x0000001002047836 */ /* 0x040fe20000000000 */
[----:B------:R-:W-:Y:S01]  /*0230*/  UMOV UR5, 0x50 ;  /* 0x0000005000057882 */ /* 0x000fe20000000000 */
[----:B------:R-:W-:Y:S01]  /*0240*/  SHF.L.U32 R3, R3, R2, RZ ;  /* 0x0000000203037219 */ /* 0x000fe200000006ff */
[----:B------:R-:W-:Y:S01]  /*0250*/  ULEA UR5, UR6, UR5, 0x18 ;  /* 0x0000000506057291 */ /* 0x000fe2000f8ec0ff */
[----:B------:R-:W-:Y:S01]  /*0260*/  IMAD.SHL.U32 R2, R2, 0x20, RZ ;  /* 0x0000002002027824 */ /* 0x000fe200078e00ff */
[----:B------:R-:W-:-:S04]  /*0270*/  SHF.L.U32 R4, R5, R4, RZ ;  /* 0x0000000405047219 */ /* 0x000fc800000006ff */
[----:B------:R-:W-:-:S05]  /*0280*/  LOP3.LUT R3, R4, R3, RZ, 0xfc, !PT ;  /* 0x0000000304037212 */ /* 0x000fca00078efcff */
[----:B------:R1:W-:Y:S04]  /*0290*/  ATOMS.OR RZ, [UR5], R3 ;  /* 0x00000003ffff798c */ /* 0x0003e8000b000005 */
[----:B------:R1:W-:Y:S01]  /*02a0*/  STS [UR4], R2 ;  /* 0x00000002ff007988 */ /* 0x0003e20008000804 */
[----:B------:R-:W-:Y:S05]  /*02b0*/  BRA `(.L_x_2) ;  /* 0x0000000000107947 */ /* 0x000fea0003800000 */
.L_x_1:
[----:B------:R-:W-:Y:S01]  /*02c0*/  IMAD.MOV.U32 R3, RZ, RZ, -0x1 ;  /* 0xffffffffff037424 */ /* 0x000fe200078e00ff */
[----:B------:R-:W-:-:S04]  /*02d0*/  MOV R2, 0x300 ;  /* 0x0000030000027802 */ /* 0x000fc80000000f00 */
[----:B------:R1:W-:Y:S03]  /*02e0*/  STS [UR4], R3 ;  /* 0x00000003ff007988 */ /* 0x0003e60008000804 */
[----:B01----:R-:W-:Y:S05]  /*02f0*/  CALL.REL.NOINC `($__internal_1_$__cuda_sm10x_tcgen05_guardrail_trap_phase_invalid_during_alloc) ;  /* 0x00000070007c7944 */ /* 0x003fea0003c00000 */
.L_x_2:
[----:B------:R-:W-:Y:S05]  /*0300*/  WARPSYNC.ALL ;  /* 0x0000000000007948 */ /* 0x000fea0003800000 */
[----:B------:R-:W-:Y:S01]  /*0310*/  NOP ;  /* 0x0000000000007918 */ /* 0x000fe20000000000 */
.L_x_0:
[----:B------:R-:W2:Y:S01]  /*0320*/  S2R R83, SR_CTAID.X ;  /* 0x0000000000537919 */ /* 0x000ea20000002500 */
[----:B------:R-:W3:Y:S01]  /*0330*/  S2UR UR24, SR_CTAID.Y ;  /* 0x00000000001879c3 */ /* 0x000ee20000002600 */
[----:B------:R-:W3:Y:S01]  /*0340*/  LDCU.64 UR4, c[0x0][0x3b0] ;  /* 0x00007600ff0477ac */ /* 0x000ee20008000a00 */
[----:B------:R-:W-:Y:S01]  /*0350*/  SHF.R.U32.HI R68, RZ, 0x7, R0 ;  /* 0x00000007ff447819 */ /* 0x000fe20000011600 */
[----:B------:R-:W-:-:S03]  /*0360*/  UMOV UR23, 0x400 ;  /* 0x0000040000177882 */ /* 0x000fc60000000000 */
[----:B------:R-:W-:Y:S01]  /*0370*/  SGXT.U32 R68, R68, 0x1 ;  /* 0x000000014444781a */ /* 0x000fe20000000000 */
[----:B------:R-:W4:Y:S01]  /*0380*/  LDCU.64 UR30, c[0x0][0x358] ;  /* 0x00006b00ff1e77ac */ /* 0x000f220008000a00 */
[----:B------:R-:W1:Y:S08]  /*0390*/  LDC R33, c[0x0][0x3b8] ;  /* 0x0000ee00ff217b82 */ /* 0x000e700000000800 */
[----:B------:R-:W0:Y:S08]  /*03a0*/  S2UR UR6, SR_CgaCtaId ;  /* 0x00000000000679c3 */ /* 0x000e300000008800 */
[----:B------:R-:W4:Y:S01]  /*03b0*/  LDC.64 R26, c[0x0][0x380] ;  /* 0x0000e000ff1a7b82 */ /* 0x000f220000000a00 */
[----:B---3--:R-:W-:-:S04]  /*03c0*/  UIMAD UR4, UR24, UR4, URZ ;  /* 0x00000004180472a4 */ /* 0x008fc8000f8e02ff */
[----:B------:R-:W-:Y:S01]  /*03d0*/  USHF.L.U32 UR7, UR4, 0x1, URZ ;  /* 0x0000000104077899 */ /* 0x000fe200080006ff */
[----:B--2---:R-:W-:Y:S01]  /*03e0*/  SHF.L.U32 R83, R83, 0x7, RZ ;  /* 0x0000000753537819 */ /* 0x004fe200000006ff */
[----:B-1----:R-:W-:-:S03]  /*03f0*/  IMAD R6, R68, R33, RZ ;  /* 0x0000002144067224 */ /* 0x002fc600078e02ff */
[----:B------:R-:W-:Y:S01]  /*0400*/  LOP3.LUT R69, R83, 0x7f, R0, 0xf8, !PT ;  /* 0x0000007f53457812 */ /* 0x000fe200078ef800 */
[----:B------:R-:W-:-:S04]  /*0410*/  IMAD R8, R33, 0x2, R6 ;  /* 0x0000000221087824 */ /* 0x000fc800078e0206 */
[----:B------:R-:W-:Y:S01]  /*0420*/  IMAD R2, R69, UR5, RZ ;  /* 0x0000000545027c24 */ /* 0x000fe2000f8e02ff */
[----:B0-----:R-:W-:Y:S01]  /*0430*/  ULEA UR23, UR6, UR23, 0x18 ;  /* 0x0000001706177291 */ /* 0x001fe2000f8ec0ff */
[----:B------:R-:W-:Y:S01]  /*0440*/  BAR.SYNC.DEFER_BLOCKING 0x0 ;  /* 0x0000000000007b1d */ /* 0x000fe20000010000 */
[----:B------:R-:W-:Y:S01]  /*0450*/  UIMAD.WIDE UR4, UR4, 0x2, URZ ;  /* 0x00000002040478a5 */ /* 0x000fe2000f8e02ff */
[C---:B------:R-:W-:Y:S02]  /*0460*/  IMAD.SHL.U32 R29, R2.reuse, 0x2, RZ ;  /* 0x00000002021d7824 */ /* 0x040fe400078e00ff */
[----:B------:R-:W-:-:S03]  /*0470*/  IMAD.HI R2, R2, 0x2, RZ ;  /* 0x0000000202027827 */ /* 0x000fc600078e02ff */
[----:B----4-:R-:W-:Y:S01]  /*0480*/  IADD3 R29, P0, P1, R29, UR7, R26 ;  /* 0x000000071d1d7c10 */ /* 0x010fe2000f91e01a */
[----:B------:R-:W-:-:S03]  /*0490*/  IMAD R10, R33, 0x2, R8 ;  /* 0x00000002210a7824 */ /* 0x000fc600078e0208 */
[----:B------:R-:W-:Y:S01]  /*04a0*/  IADD3.X R27, PT, PT, R2, UR5, R27, P0, P1 ;  /* 0x00000005021b7c10 */ /* 0x000fe200087e241b */
[----:B------:R-:W0:Y:S01]  /*04b0*/  LDCU UR4, c[0x0][0x3c8] ;  /* 0x00007900ff0477ac */ /* 0x000e220008000800 */
[C---:B------:R-:W-:Y:S02]  /*04c0*/  LEA R2, P0, R6.reuse, R29, 0x1 ;  /* 0x0000001d06027211 */ /* 0x040fe400078008ff */
[C---:B------:R-:W-:Y:S02]  /*04d0*/  LEA R12, R33.reuse, R10, 0x1 ;  /* 0x0000000a210c7211 */ /* 0x040fe400078e08ff */
[----:B------:R-:W-:Y:S02]  /*04e0*/  LEA.HI.X.SX32 R3, R6, R27, 0x1, P0 ;  /* 0x0000001b06037211 */ /* 0x000fe400000f0eff */
[C---:B------:R-:W-:Y:S01]  /*04f0*/  LEA R6, P0, R10.reuse, R29, 0x1 ;  /* 0x0000001d0a067211 */ /* 0x040fe200078008ff */
[----:B------:R-:W1:Y:S01]  /*0500*/  LDS R80, [UR23] ;  /* 0x00000017ff507984 */ /* 0x000e620008000800 */
[----:B------:R-:W-:Y:S01]  /*0510*/  BAR.SYNC.DEFER_BLOCKING 0x0 ;  /* 0x0000000000007b1d */ /* 0x000fe20000010000 */
[----:B------:R-:W-:Y:S01]  /*0520*/  IMAD R14, R33, 0x2, R12 ;  /* 0x00000002210e7824 */ /* 0x000fe200078e020c */
[----:B------:R-:W-:-:S02]  /*0530*/  LEA.HI.X.SX32 R7, R10, R27, 0x1, P0 ;  /* 0x0000001b0a077211 */ /* 0x000fc400000f0eff */
[-C--:B------:R-:W-:Y:S01]  /*0540*/  LEA R4, P1, R8, R29.reuse, 0x1 ;  /* 0x0000001d08047211 */ /* 0x080fe200078208ff */
[C---:B------:R-:W-:Y:S01]  /*0550*/  IMAD R20, R33.reuse, 0x2, R14 ;  /* 0x0000000221147824 */ /* 0x040fe200078e020e */
[----:B------:R-:W-:Y:S02]  /*0560*/  LEA R10, P0, R14, R29, 0x1 ;  /* 0x0000001d0e0a7211 */ /* 0x000fe400078008ff */
[-C--:B------:R-:W-:Y:S02]  /*0570*/  LEA.HI.X.SX32 R5, R8, R27.reuse, 0x1, P1 ;  /* 0x0000001b08057211 */ /* 0x080fe400008f0eff */
[----:B------:R-:W-:Y:S01]  /*0580*/  LEA.HI.X.SX32 R11, R14, R27, 0x1, P0 ;  /* 0x0000001b0e0b7211 */ /* 0x000fe200000f0eff */
[----:B------:R-:W-:Y:S01]  /*0590*/  IMAD R14, R33, 0x2, R20 ;  /* 0x00000002210e7824 */ /* 0x000fe200078e0214 */
[----:B------:R-:W-:-:S04]  /*05a0*/  LEA R8, P1, R12, R29, 0x1 ;  /* 0x0000001d0c087211 */ /* 0x000fc800078208ff */
[----:B------:R-:W-:Y:S02]  /*05b0*/  LEA.HI.X.SX32 R9, R12, R27, 0x1, P1 ;  /* 0x0000001b0c097211 */ /* 0x000fe400008f0eff */
[C---:B------:R-:W-:Y:S02]  /*05c0*/  LEA R12, P0, R20.reuse, R29, 0x1 ;  /* 0x0000001d140c7211 */ /* 0x040fe400078008ff */
[C---:B------:R-:W-:Y:S02]  /*05d0*/  LEA R22, R33.reuse, R14, 0x1 ;  /* 0x0000000e21167211 */ /* 0x040fe400078e08ff */
[----:B------:R-:W-:Y:S01]  /*05e0*/  LEA.HI.X.SX32 R13, R20, R27, 0x1, P0 ;  /* 0x0000001b140d7211 */ /* 0x000fe200000f0eff */
[----:B------:R2:W5:Y:S02]  /*05f0*/  LDG.E.U16 R16, desc[UR30][R2.64] ;  /* 0x0000001e02107981 */ /* 0x000564000c1e1500 */
[----:B------:R-:W-:Y:S02]  /*0600*/  IMAD R24, R33, 0x2, R22 ;  /* 0x0000000221187824 */ /* 0x000fe400078e0216 */
[----:B------:R3:W5:Y:S04]  /*0610*/  LDG.E.U16 R18, desc[UR30][R6.64] ;  /* 0x0000001e06127981 */ /* 0x000768000c1e1500 */
[----:B------:R4:W5:Y:S01]  /*0620*/  LDG.E.U16 R19, desc[UR30][R8.64] ;  /* 0x0000001e08137981 */ /* 0x000962000c1e1500 */
[----:B--2---:R-:W-:-:S03]  /*0630*/  LEA R2, P0, R14, R29, 0x1 ;  /* 0x0000001d0e027211 */ /* 0x004fc600078008ff */
[----:B------:R2:W5:Y:S01]  /*0640*/  LDG.E.U16 R17, desc[UR30][R4.64] ;  /* 0x0000001e04117981 */ /* 0x000562000c1e1500 */
[----:B------:R-:W-:Y:S01]  /*0650*/  LEA.HI.X.SX32 R3, R14, R27, 0x1, P0 ;  /* 0x0000001b0e037211 */ /* 0x000fe200000f0eff */
[C---:B------:R-:W-:Y:S01]  /*0660*/  IMAD R14, R33.reuse, 0x2, R24 ;  /* 0x00000002210e7824 */ /* 0x040fe200078e0218 */
[C---:B---3--:R-:W-:Y:S01]  /*0670*/  LEA R6, P0, R24.reuse, R29, 0x1 ;  /* 0x0000001d18067211 */ /* 0x048fe200078008ff */
[----:B------:R3:W5:Y:S02]  /*0680*/  LDG.E.U16 R20, desc[UR30][R10.64] ;  /* 0x0000001e0a147981 */ /* 0x000764000c1e1500 */
[----:B------:R-:W-:Y:S01]  /*0690*/  IMAD R26, R33, 0x2, R14 ;  /* 0x00000002211a7824 */ /* 0x000fe200078e020e */
[----:B------:R-:W-:Y:S01]  /*06a0*/  LEA.HI.X.SX32 R7, R24, R27, 0x1, P0 ;  /* 0x0000001b18077211 */ /* 0x000fe200000f0eff */
[----:B------:R0:W5:Y:S01]  /*06b0*/  LDG.E.U16 R21, desc[UR30][R12.64] ;  /* 0x0000001e0c157981 */ /* 0x000162000c1e1500 */
[-C--:B----4-:R-:W-:Y:S02]  /*06c0*/  LEA R8, P0, R14, R29.reuse, 0x1 ;  /* 0x0000001d0e087211 */ /* 0x090fe400078008ff */
[----:B--2---:R-:W-:Y:S01]  /*06d0*/  LEA R4, P1, R22, R29, 0x1 ;  /* 0x0000001d16047211 */ /* 0x004fe200078208ff */
[----:B------:R-:W5:Y:S01]  /*06e0*/  LDG.E.U16 R24, desc[UR30][R6.64] ;  /* 0x0000001e06187981 */ /* 0x000f62000c1e1500 */
[----:B------:R-:W-:-:S02]  /*06f0*/  LEA.HI.X.SX32 R9, R14, R27, 0x1, P0 ;  /* 0x0000001b0e097211 */ /* 0x000fc400000f0eff */
[C---:B------:R-:W-:Y:S02]  /*0700*/  LEA R14, R33.reuse, R26, 0x1 ;  /* 0x0000001a210e7211 */ /* 0x040fe400078e08ff */
[----:B------:R-:W-:Y:S01]  /*0710*/  LEA.HI.X.SX32 R5, R22, R27, 0x1, P1 ;  /* 0x0000001b16057211 */ /* 0x000fe200008f0eff */
[----:B------:R-:W5:Y:S01]  /*0720*/  LDG.E.U16 R25, desc[UR30][R8.64] ;  /* 0x0000001e08197981 */ /* 0x000f62000c1e1500 */
[-C--:B---3--:R-:W-:Y:S01]  /*0730*/  LEA R10, P0, R26, R29.reuse, 0x1 ;  /* 0x0000001d1a0a7211 */ /* 0x088fe200078008ff */
[C---:B------:R-:W-:Y:S01]  /*0740*/  IMAD R28, R33.reuse, 0x2, R14 ;  /* 0x00000002211c7824 */ /* 0x040fe200078e020e */
[----:B0-----:R-:W-:Y:S01]  /*0750*/  LEA R12, P1, R14, R29, 0x1 ;  /* 0x0000001d0e0c7211 */ /* 0x001fe200078208ff */
[----:B------:R0:W5:Y:S01]  /*0760*/  LDG.E.U16 R22, desc[UR30][R2.64] ;  /* 0x0000001e02167981 */ /* 0x000162000c1e1500 */
[-C--:B------:R-:W-:Y:S02]  /*0770*/  LEA.HI.X.SX32 R11, R26, R27.reuse, 0x1, P0 ;  /* 0x0000001b1a0b7211 */ /* 0x080fe400000f0eff */
[----:B------:R-:W-:Y:S01]  /*0780*/  LEA.HI.X.SX32 R13, R14, R27, 0x1, P1 ;  /* 0x0000001b0e0d7211 */ /* 0x000fe200008f0eff */
[----:B------:R-:W-:Y:S01]  /*0790*/  IMAD R14, R33, 0x2, R28 ;  /* 0x00000002210e7824 */ /* 0x000fe200078e021c */
[----:B------:R2:W5:Y:S01]  /*07a0*/  LDG.E.U16 R23, desc[UR30][R4.64] ;  /* 0x0000001e04177981 */ /* 0x000562000c1e1500 */
[----:B0-----:R-:W-:-:S02]  /*07b0*/  LEA R2, P0, R28, R29, 0x1 ;  /* 0x0000001d1c027211 */ /* 0x001fc400078008ff */
[C---:B------:R-:W-:Y:S01]  /*07c0*/  IMAD R32, R33.reuse, 0x2, R14 ;  /* 0x0000000221207824 */ /* 0x040fe200078e020e */
[----:B------:R-:W5:Y:S01]  /*07d0*/  LDG.E.U16 R26, desc[UR30][R10.64] ;  /* 0x0000001e0a1a7981 */ /* 0x000f62000c1e1500 */
[----:B------:R-:W-:Y:S02]  /*07e0*/  LEA.HI.X.SX32 R3, R28, R27, 0x1, P0 ;  /* 0x0000001b1c037211 */ /* 0x000fe400000f0eff */
[C---:B--2---:R-:W-:Y:S01]  /*07f0*/  LEA R4, P0, R14.reuse, R29, 0x1 ;  /* 0x0000001d0e047211 */ /* 0x044fe200078008ff */
[----:B------:R0:W5:Y:S03]  /*0800*/  LDG.E.U16 R28, desc[UR30][R12.64] ;  /* 0x0000001e0c1c7981 */ /* 0x000166000c1e1500 */
[----:B------:R-:W-:Y:S01]  /*0810*/  LEA.HI.X.SX32 R5, R14, R27, 0x1, P0 ;  /* 0x0000001b0e057211 */ /* 0x000fe200000f0eff */
[----:B------:R2:W5:Y:S01]  /*0820*/  LDG.E.U16 R30, desc[UR30][R2.64] ;  /* 0x0000001e021e7981 */ /* 0x000562000c1e1500 */
[----:B------:R-:W-:-:S02]  /*0830*/  LEA R14, R33, R32, 0x1 ;  /* 0x00000020210e7211 */ /* 0x000fc400078e08ff */
[-C--:B------:R-:W-:Y:S01]  /*0840*/  LEA R6, P0, R32, R29.reuse, 0x1 ;  /* 0x0000001d20067211 */ /* 0x080fe200078008ff */
[----:B------:R3:W5:Y:S02]  /*0850*/  LDG.E.U16 R31, desc[UR30][R4.64] ;  /* 0x0000001e041f7981 */ /* 0x000764000c1e1500 */
[----:B------:R-:W-:Y:S01]  /*0860*/  IMAD R34, R33, 0x2, R14 ;  /* 0x0000000221227824 */ /* 0x000fe200078e020e */
[----:B------:R-:W-:-:S03]  /*0870*/  LEA R8, P1, R14, R29, 0x1 ;  /* 0x0000001d0e087211 */ /* 0x000fc600078208ff */
[C---:B0-----:R-:W-:Y:S01]  /*0880*/  IMAD R12, R33.reuse, 0x2, R34 ;  /* 0x00000002210c7824 */ /* 0x041fe200078e0222 */
[-C--:B------:R-:W-:Y:S02]  /*0890*/  LEA.HI.X.SX32 R7, R32, R27.reuse, 0x1, P0 ;  /* 0x0000001b20077211 */ /* 0x080fe400000f0eff */
[----:B------:R-:W-:Y:S01]  /*08a0*/  LEA.HI.X.SX32 R9, R14, R27, 0x1, P1 ;  /* 0x0000001b0e097211 */ /* 0x000fe200008f0eff */
[C---:B------:R-:W-:Y:S01]  /*08b0*/  IMAD R14, R33.reuse, 0x2, R12 ;  /* 0x00000002210e7824 */ /* 0x040fe200078e020c */
[C---:B------:R-:W-:Y:S01]  /*08c0*/  LEA R10, P0, R34.reuse, R29, 0x1 ;  /* 0x0000001d220a7211 */ /* 0x040fe200078008ff */
[----:B------:R0:W5:Y:S03]  /*08d0*/  LDG.E.U16 R32, desc[UR30][R6.64] ;  /* 0x0000001e06207981 */ /* 0x000166000c1e1500 */
[----:B------:R-:W-:Y:S02]  /*08e0*/  LEA.HI.X.SX32 R11, R34, R27, 0x1, P0 ;  /* 0x0000001b220b7211 */ /* 0x000fe400000f0eff */
[----:B--2---:R-:W-:Y:S01]  /*08f0*/  LEA R2, P0, R12, R29, 0x1 ;  /* 0x0000001d0c027211 */ /* 0x004fe200078008ff */
[----:B------:R2:W5:Y:S01]  /*0900*/  LDG.E.U16 R34, desc[UR30][R8.64] ;  /* 0x0000001e08227981 */ /* 0x000562000c1e1500 */
[----:B------:R-:W-:-:S02]  /*0910*/  LEA R38, R33, R14, 0x1 ;  /* 0x0000000e21267211 */ /* 0x000fc400078e08ff */
[----:B------:R-:W-:Y:S01]  /*0920*/  LEA.HI.X.SX32 R3, R12, R27, 0x1, P0 ;  /* 0x0000001b0c037211 */ /* 0x000fe200000f0eff */
[----:B------:R4:W5:Y:S01]  /*0930*/  LDG.E.U16 R35, desc[UR30][R10.64] ;  /* 0x0000001e0a237981 */ /* 0x000962000c1e1500 */
[-C--:B---3--:R-:W-:Y:S01]  /*0940*/  LEA R4, P0, R14, R29.reuse, 0x1 ;  /* 0x0000001d0e047211 */ /* 0x088fe200078008ff */
[C---:B------:R-:W-:Y:S01]  /*0950*/  IMAD R40, R33.reuse, 0x2, R38 ;  /* 0x0000000221287824 */ /* 0x040fe200078e0226 */
[----:B------:R-:W-:Y:S01]  /*0960*/  LEA R12, P1, R38, R29, 0x1 ;  /* 0x0000001d260c7211 */ /* 0x000fe200078208ff */
[----:B------:R-:W5:Y:S01]  /*0970*/  LDG.E.U16 R36, desc[UR30][R2.64] ;  /* 0x0000001e02247981 */ /* 0x000f62000c1e1500 */
[----:B------:R-:W-:Y:S01]  /*0980*/  LEA.HI.X.SX32 R5, R14, R27, 0x1, P0 ;  /* 0x0000001b0e057211 */ /* 0x000fe200000f0eff */
[C---:B------:R-:W-:Y:S01]  /*0990*/  IMAD R14, R33.reuse, 0x2, R40 ;  /* 0x00000002210e7824 */ /* 0x040fe200078e0228 */
[----:B0-----:R-:W-:Y:S02]  /*09a0*/  LEA R6, P0, R40, R29, 0x1 ;  /* 0x0000001d28067211 */ /* 0x001fe400078008ff */
[-C--:B------:R-:W-:Y:S01]  /*09b0*/  LEA.HI.X.SX32 R13, R38, R27.reuse, 0x1, P1 ;  /* 0x0000001b260d7211 */ /* 0x080fe200008f0eff */
[----:B------:R-:W5:Y:S01]  /*09c0*/  LDG.E.U16 R37, desc[UR30][R4.64] ;  /* 0x0000001e04257981 */ /* 0x000f62000c1e1500 */
[----:B------:R-:W-:Y:S01]  /*09d0*/  LEA.HI.X.SX32 R7, R40, R27, 0x1, P0 ;  /* 0x0000001b28077211 */ /* 0x000fe200000f0eff */
[C---:B------:R-:W-:Y:S01]  /*09e0*/  IMAD R40, R33.reuse, 0x2, R14 ;  /* 0x0000000221287824 */ /* 0x040fe200078e020e */
[C---:B--2---:R-:W-:Y:S01]  /*09f0*/  LEA R8, P0, R14.reuse, R29, 0x1 ;  /* 0x0000001d0e087211 */ /* 0x044fe200078008ff */
[----:B------:R0:W5:Y:S03]  /*0a00*/  LDG.E.U16 R38, desc[UR30][R12.64] ;  /* 0x0000001e0c267981 */ /* 0x000166000c1e1500 */
[----:B------:R-:W-:Y:S01]  /*0a10*/  LEA.HI.X.SX32 R9, R14, R27, 0x1, P0 ;  /* 0x0000001b0e097211 */ /* 0x000fe200000f0eff */
[----:B------:R2:W5:Y:S01]  /*0a20*/  LDG.E.U16 R39, desc[UR30][R6.64] ;  /* 0x0000001e06277981 */ /* 0x000562000c1e1500 */
[----:B------:R-:W-:-:S05]  /*0a30*/  LEA R14, R33, R40, 0x1 ;  /* 0x00000028210e7211 */ /* 0x000fca00078e08ff */
[----:B------:R-:W-:Y:S01]  /*0a40*/  IMAD R42, R33, 0x2, R14 ;  /* 0x00000002212a7824 */ /* 0x000fe200078e020e */
[----:B----4-:R-:W-:-:S03]  /*0a50*/  LEA R10, P1, R14, R29, 0x1 ;  /* 0x0000001d0e0a7211 */ /* 0x010fc600078208ff */
[C---:B0-----:R-:W-:Y:S01]  /*0a60*/  IMAD R12, R33.reuse, 0x2, R42 ;  /* 0x00000002210c7824 */ /* 0x041fe200078e022a */
[----:B------:R-:W-:Y:S02]  /*0a70*/  LEA R2, P0, R40, R29, 0x1 ;  /* 0x0000001d28027211 */ /* 0x000fe400078008ff */
[-C--:B------:R-:W-:Y:S01]  /*0a80*/  LEA.HI.X.SX32 R11, R14, R27.reuse, 0x1, P1 ;  /* 0x0000001b0e0b7211 */ /* 0x080fe200008f0eff */
[C---:B------:R-:W-:Y:S01]  /*0a90*/  IMAD R14, R33.reuse, 0x2, R12 ;  /* 0x00000002210e7824 */ /* 0x040fe200078e020c */
[----:B------:R-:W-:Y:S02]  /*0aa0*/  LEA.HI.X.SX32 R3, R40, R27, 0x1, P0 ;  /* 0x0000001b28037211 */ /* 0x000fe400000f0eff */
[C---:B------:R-:W-:Y:S01]  /*0ab0*/  LEA R4, P0, R42.reuse, R29, 0x1 ;  /* 0x0000001d2a047211 */ /* 0x040fe200078008ff */
[----:B------:R0:W5:Y:S01]  /*0ac0*/  LDG.E.U16 R40, desc[UR30][R8.64] ;  /* 0x0000001e08287981 */ /* 0x000162000c1e1500 */
[C---:B------:R-:W-:Y:S02]  /*0ad0*/  LEA R46, R33.reuse, R14, 0x1 ;  /* 0x0000000e212e7211 */ /* 0x040fe400078e08ff */
[----:B------:R-:W-:Y:S01]  /*0ae0*/  LEA.HI.X.SX32 R5, R42, R27, 0x1, P0 ;  /* 0x0000001b2a057211 */ /* 0x000fe200000f0eff */
[----:B------:R-:W5:Y:S01]  /*0af0*/  LDG.E.U16 R41, desc[UR30][R2.64] ;  /* 0x0000001e02297981 */ /* 0x000f62000c1e1500 */
[----:B--2---:R-:W-:Y:S01]  /*0b00*/  LEA R6, P0, R12, R29, 0x1 ;  /* 0x0000001d0c067211 */ /* 0x004fe200078008ff */
[----:B------:R-:W-:-:S02]  /*0b10*/  IMAD R48, R33, 0x2, R46 ;  /* 0x0000000221307824 */ /* 0x000fc400078e022e */
[----:B------:R2:W5:Y:S01]  /*0b20*/  LDG.E.U16 R42, desc[UR30][R10.64] ;  /* 0x0000001e0a2a7981 */ /* 0x000562000c1e1500 */
[----:B------:R-:W-:Y:S02]  /*0b30*/  LEA.HI.X.SX32 R7, R12, R27, 0x1, P0 ;  /* 0x0000001b0c077211 */ /* 0x000fe400000f0eff */
[C---:B0-----:R-:W-:Y:S01]  /*0b40*/  LEA R8, P0, R14.reuse, R29, 0x1 ;  /* 0x0000001d0e087211 */ /* 0x041fe200078008ff */
[----:B------:R0:W5:Y:S03]  /*0b50*/  LDG.E.U16 R43, desc[UR30][R4.64] ;  /* 0x0000001e042b7981 */ /* 0x000166000c1e1500 */
[----:B------:R-:W-:Y:S01]  /*0b60*/  LEA.HI.X.SX32 R9, R14, R27, 0x1, P0 ;  /* 0x0000001b0e097211 */ /* 0x000fe200000f0eff */
[----:B------:R3:W5:Y:S01]  /*0b70*/  LDG.E.U16 R44, desc[UR30][R6.64] ;  /* 0x0000001e062c7981 */ /* 0x000762000c1e1500 */
[----:B--2---:R-:W-:Y:S01]  /*0b80*/  IMAD R10, R33, 0x2, R48 ;  /* 0x00000002210a7824 */ /* 0x004fe200078e0230 */
[----:B------:R-:W-:-:S02]  /*0b90*/  LEA R2, P0, R48, R29, 0x1 ;  /* 0x0000001d30027211 */ /* 0x000fc400078008ff */
[----:B------:R-:W5:Y:S01]  /*0ba0*/  LDG.E.U16 R45, desc[UR30][R8.64] ;  /* 0x0000001e082d7981 */ /* 0x000f62000c1e1500 */
[C---:B------:R-:W-:Y:S01]  /*0bb0*/  IMAD R14, R33.reuse, 0x2, R10 ;  /* 0x00000002210e7824 */ /* 0x040fe200078e020a */
[----:B------:R-:W-:Y:S02]  /*0bc0*/  LEA R12, P1, R46, R29, 0x1 ;  /* 0x0000001d2e0c7211 */ /* 0x000fe400078208ff */
[-C--:B------:R-:W-:Y:S02]  /*0bd0*/  LEA.HI.X.SX32 R3, R48, R27.reuse, 0x1, P0 ;  /* 0x0000001b30037211 */ /* 0x080fe400000f0eff */
[C---:B------:R-:W-:Y:S02]  /*0be0*/  LEA R50, R33.reuse, R14, 0x1 ;  /* 0x0000000e21327211 */ /* 0x040fe400078e08ff */
[----:B------:R-:W-:Y:S01]  /*0bf0*/  LEA.HI.X.SX32 R13, R46, R27, 0x1, P1 ;  /* 0x0000001b2e0d7211 */ /* 0x000fe200008f0eff */
[----:B------:R-:W5:Y:S01]  /*0c00*/  LDG.E.U16 R47, desc[UR30][R2.64] ;  /* 0x0000001e022f7981 */ /* 0x000f62000c1e1500 */
[----:B0-----:R-:W-:Y:S01]  /*0c10*/  LEA R4, P0, R10, R29, 0x1 ;  /* 0x0000001d0a047211 */ /* 0x001fe200078008ff */
[----:B------:R-:W-:-:S02]  /*0c20*/  IMAD R52, R33, 0x2, R50 ;  /* 0x0000000221347824 */ /* 0x000fc400078e0232 */
[----:B------:R0:W5:Y:S01]  /*0c30*/  LDG.E.U16 R46, desc[UR30][R12.64] ;  /* 0x0000001e0c2e7981 */ /* 0x000162000c1e1500 */
[----:B------:R-:W-:Y:S02]  /*0c40*/  LEA.HI.X.SX32 R5, R10, R27, 0x1, P0 ;  /* 0x0000001b0a057211 */ /* 0x000fe400000f0eff */
[----:B---3--:R-:W-:Y:S01]  /*0c50*/  LEA R6, P0, R14, R29, 0x1 ;  /* 0x0000001d0e067211 */ /* 0x008fe200078008ff */
[----:B0-----:R-:W-:-:S03]  /*0c60*/  IMAD R12, R33, 0x2, R52 ;  /* 0x00000002210c7824 */ /* 0x001fc600078e0234 */
[----:B------:R-:W-:Y:S01]  /*0c70*/  LEA.HI.X.SX32 R7, R14, R27, 0x1, P0 ;  /* 0x0000001b0e077211 */ /* 0x000fe200000f0eff */
[----:B------:R0:W5:Y:S01]  /*0c80*/  LDG.E.U16 R48, desc[UR30][R4.64] ;  /* 0x0000001e04307981 */ /* 0x000162000c1e1500 */
[C---:B------:R-:W-:Y:S01]  /*0c90*/  IMAD R14, R33.reuse, 0x2, R12 ;  /* 0x00000002210e7824 */ /* 0x040fe200078e020c */
[-C--:B------:R-:W-:Y:S02]  /*0ca0*/  LEA R8, P0, R52, R29.reuse, 0x1 ;  /* 0x0000001d34087211 */ /* 0x080fe400078008ff */
[----:B------:R-:W5:Y:S01]  /*0cb0*/  LDG.E.U16 R49, desc[UR30][R6.64] ;  /* 0x0000001e06317981 */ /* 0x000f62000c1e1500 */
[----:B------:R-:W-:Y:S02]  /*0cc0*/  LEA R10, P1, R50, R29, 0x1 ;  /* 0x0000001d320a7211 */ /* 0x000fe400078208ff */
[----:B------:R-:W-:Y:S02]  /*0cd0*/  LEA R54, R33, R14, 0x1 ;  /* 0x0000000e21367211 */ /* 0x000fe400078e08ff */
[----:B------:R-:W-:-:S02]  /*0ce0*/  LEA.HI.X.SX32 R9, R52, R27, 0x1, P0 ;  /* 0x0000001b34097211 */ /* 0x000fc400000f0eff */
[----:B------:R-:W-:Y:S02]  /*0cf0*/  LEA.HI.X.SX32 R11, R50, R27, 0x1, P1 ;  /* 0x0000001b320b7211 */ /* 0x000fe400008f0eff */
[C---:B------:R-:W-:Y:S01]  /*0d00*/  LEA R2, P0, R12.reuse, R29, 0x1 ;  /* 0x0000001d0c027211 */ /* 0x040fe200078008ff */
[C---:B------:R-:W-:Y:S01]  /*0d10*/  IMAD R56, R33.reuse, 0x2, R54 ;  /* 0x0000000221387824 */ /* 0x040fe200078e0236 */
[----:B------:R-:W5:Y:S02]  /*0d20*/  LDG.E.U16 R51, desc[UR30][R8.64] ;  /* 0x0000001e08337981 */ /* 0x000f64000c1e1500 */
[----:B------:R-:W-:Y:S02]  /*0d30*/  LEA.HI.X.SX32 R3, R12, R27, 0x1, P0 ;  /* 0x0000001b0c037211 */ /* 0x000fe400000f0eff */
[----:B------:R2:W5:Y:S01]  /*0d40*/  LDG.E.U16 R50, desc[UR30][R10.64] ;  /* 0x0000001e0a327981 */ /* 0x000562000c1e1500 */
[-C--:B0-----:R-:W-:Y:S02]  /*0d50*/  LEA R4, P0, R14, R29.reuse, 0x1 ;  /* 0x0000001d0e047211 */ /* 0x081fe400078008ff */
[----:B------:R-:W-:Y:S01]  /*0d60*/  LEA R12, P1, R54, R29, 0x1 ;  /* 0x0000001d360c7211 */ /* 0x000fe200078208ff */
[----:B------:R0:W5:Y:S01]  /*0d70*/  LDG.E.U16 R52, desc[UR30][R2.64] ;  /* 0x0000001e02347981 */ /* 0x000162000c1e1500 */
[----:B------:R-:W-:Y:S01]  /*0d80*/  LEA.HI.X.SX32 R5, R14, R27, 0x1, P0 ;  /* 0x0000001b0e057211 */ /* 0x000fe200000f0eff */
[----:B--2---:R-:W-:Y:S01]  /*0d90*/  IMAD R10, R33, 0x2, R56 ;  /* 0x00000002210a7824 */ /* 0x004fe200078e0238 */
[----:B------:R-:W-:-:S03]  /*0da0*/  LEA R6, P0, R56, R29, 0x1 ;  /* 0x0000001d38067211 */ /* 0x000fc600078008ff */
[----:B------:R-:W5:Y:S01]  /*0db0*/  LDG.E.U16 R53, desc[UR30][R4.64] ;  /* 0x0000001e04357981 */ /* 0x000f62000c1e1500 */
[----:B------:R-:W-:Y:S01]  /*0dc0*/  IMAD R14, R33, 0x2, R10 ;  /* 0x00000002210e7824 */ /* 0x000fe200078e020a */
[----:B------:R-:W-:-:S04]  /*0dd0*/  LEA.HI.X.SX32 R7, R56, R27, 0x1, P0 ;  /* 0x0000001b38077211 */ /* 0x000fc800000f0eff */
[C---:B------:R-:W-:Y:S01]  /*0de0*/  LEA R58, R33.reuse, R14, 0x1 ;  /* 0x0000000e213a7211 */ /* 0x040fe200078e08ff */
[----:B------:R-:W5:Y:S01]  /*0df0*/  LDG.E.U16 R55, desc[UR30][R6.64] ;  /* 0x0000001e06377981 */ /* 0x000f62000c1e1500 */
[----:B------:R-:W-:Y:S02]  /*0e00*/  LEA.HI.X.SX32 R13, R54, R27, 0x1, P1 ;  /* 0x0000001b360d7211 */ /* 0x000fe400008f0eff */
[C---:B------:R-:W-:Y:S01]  /*0e10*/  LEA R8, P0, R10.reuse, R29, 0x1 ;  /* 0x0000001d0a087211 */ /* 0x040fe200078008ff */
[C---:B------:R-:W-:Y:S02]  /*0e20*/  IMAD R60, R33.reuse, 0x2, R58 ;  /* 0x00000002213c7824 */ /* 0x040fe400078e023a */
[----:B------:R2:W5:Y:S01]  /*0e30*/  LDG.E.U16 R54, desc[UR30][R12.64] ;  /* 0x0000001e0c367981 */ /* 0x000562000c1e1500 */
[----:B------:R-:W-:Y:S02]  /*0e40*/  LEA.HI.X.SX32 R9, R10, R27, 0x1, P0 ;  /* 0x0000001b0a097211 */ /* 0x000fe400000f0eff */
[----:B0-----:R-:W-:Y:S01]  /*0e50*/  LEA R2, P0, R14, R29, 0x1 ;  /* 0x0000001d0e027211 */ /* 0x001fe200078008ff */
[----:B--2---:R-:W-:-:S03]  /*0e60*/  IMAD R12, R33, 0x2, R60 ;  /* 0x00000002210c7824 */ /* 0x004fc600078e023c */
[----:B------:R-:W-:Y:S01]  /*0e70*/  LEA.HI.X.SX32 R3, R14, R27, 0x1, P0 ;  /* 0x0000001b0e037211 */ /* 0x000fe200000f0eff */
[----:B------:R0:W5:Y:S01]  /*0e80*/  LDG.E.U16 R56, desc[UR30][R8.64] ;  /* 0x0000001e08387981 */ /* 0x000162000c1e1500 */
[-C--:B------:R-:W-:Y:S01]  /*0e90*/  LEA R4, P0, R60, R29.reuse, 0x1 ;  /* 0x0000001d3c047211 */ /* 0x080fe200078008ff */
[C---:B------:R-:W-:Y:S01]  /*0ea0*/  IMAD R14, R33.reuse, 0x2, R12 ;  /* 0x00000002210e7824 */ /* 0x040fe200078e020c */
[----:B------:R-:W-:Y:S01]  /*0eb0*/  LEA R10, P1, R58, R29, 0x1 ;  /* 0x0000001d3a0a7211 */ /* 0x000fe200078208ff */
[----:B------:R2:W5:Y:S01]  /*0ec0*/  LDG.E.U16 R57, desc[UR30][R2.64] ;  /* 0x0000001e02397981 */ /* 0x000562000c1e1500 */
[----:B------:R-:W-:Y:S02]  /*0ed0*/  LEA.HI.X.SX32 R5, R60, R27, 0x1, P0 ;  /* 0x0000001b3c057211 */ /* 0x000fe400000f0eff */
[----:B------:R-:W-:Y:S02]  /*0ee0*/  LEA R6, P0, R12, R29, 0x1 ;  /* 0x0000001d0c067211 */ /* 0x000fe400078008ff */
[----:B------:R-:W-:Y:S01]  /*0ef0*/  LEA R62, R33, R14, 0x1 ;  /* 0x0000000e213e7211 */ /* 0x000fe200078e08ff */
[----:B------:R-:W5:Y:S01]  /*0f00*/  LDG.E.U16 R59, desc[UR30][R4.64] ;  /* 0x0000001e043b7981 */ /* 0x000f62000c1e1500 */
[----:B------:R-:W-:-:S02]  /*0f10*/  LEA.HI.X.SX32 R11, R58, R27, 0x1, P1 ;  /* 0x0000001b3a0b7211 */ /* 0x000fc400008f0eff */
[----:B------:R-:W-:Y:S01]  /*0f20*/  LEA.HI.X.SX32 R7, R12, R27, 0x1, P0 ;  /* 0x0000001b0c077211 */ /* 0x000fe200000f0eff */
[C---:B------:R-:W-:Y:S01]  /*0f30*/  IMAD R64, R33.reuse, 0x2, R62 ;  /* 0x0000000221407824 */ /* 0x040fe200078e023e */
[C---:B0-----:R-:W-:Y:S01]  /*0f40*/  LEA R8, P0, R14.reuse, R29, 0x1 ;  /* 0x0000001d0e087211 */ /* 0x041fe200078008ff */
[----:B------:R0:W5:Y:S03]  /*0f50*/  LDG.E.U16 R58, desc[UR30][R10.64] ;  /* 0x0000001e0a3a7981 */ /* 0x000166000c1e1500 */
[----:B------:R-:W-:Y:S01]  /*0f60*/  LEA.HI.X.SX32 R9, R14, R27, 0x1, P0 ;  /* 0x0000001b0e097211 */ /* 0x000fe200000f0eff */
[----:B------:R3:W5:Y:S01]  /*0f70*/  LDG.E.U16 R60, desc[UR30][R6.64] ;  /* 0x0000001e063c7981 */ /* 0x000762000c1e1500 */
[-C--:B--2---:R-:W-:Y:S02]  /*0f80*/  LEA R2, P0, R64, R29.reuse, 0x1 ;  /* 0x0000001d40027211 */ /* 0x084fe400078008ff */
[----:B------:R-:W-:Y:S01]  /*0f90*/  LEA R12, P1, R62, R29, 0x1 ;  /* 0x0000001d3e0c7211 */ /* 0x000fe200078208ff */
[----:B------:R2:W5:Y:S01]  /*0fa0*/  LDG.E.U16 R61, desc[UR30][R8.64] ;  /* 0x0000001e083d7981 */ /* 0x000562000c1e1500 */
[----:B0-----:R-:W-:Y:S01]  /*0fb0*/  IMAD R10, R33, 0x2, R64 ;  /* 0x00000002210a7824 */ /* 0x001fe200078e0240 */
[----:B------:R-:W-:-:S03]  /*0fc0*/  LEA.HI.X.SX32 R3, R64, R27, 0x1, P0 ;  /* 0x0000001b40037211 */ /* 0x000fc600000f0eff */
[C---:B------:R-:W-:Y:S01]  /*0fd0*/  IMAD R64, R33.reuse, 0x2, R10 ;  /* 0x0000000221407824 */ /* 0x040fe200078e020a */
[C---:B------:R-:W-:Y:S01]  /*0fe0*/  LEA R14, P0, R10.reuse, R29, 0x1 ;  /* 0x0000001d0a0e7211 */ /* 0x040fe200078008ff */
[----:B------:R-:W5:Y:S03]  /*0ff0*/  LDG.E.U16 R63, desc[UR30][R2.64] ;  /* 0x0000001e023f7981 */ /* 0x000f66000c1e1500 */
[-C--:B------:R-:W-:Y:S02]  /*1000*/  LEA.HI.X.SX32 R15, R10, R27.reuse, 0x1, P0 ;  /* 0x0000001b0a0f7211 */ /* 0x080fe400000f0eff */
[C---:B------:R-:W-:Y:S02]  /*1010*/  LEA R10, R33.reuse, R64, 0x1 ;  /* 0x00000040210a7211 */ /* 0x040fe400078e08ff */
[----:B------:R-:W-:Y:S02]  /*1020*/  LEA.HI.X.SX32 R13, R62, R27, 0x1, P1 ;  /* 0x0000001b3e0d7211 */ /* 0x000fe400008f0eff */
[-C--:B------:R-:W-:Y:S01]  /*1030*/  LEA R70, P0, R64, R29.reuse, 0x1 ;  /* 0x0000001d40467211 */ /* 0x080fe200078008ff */
[C---:B---3--:R-:W-:Y:S01]  /*1040*/  IMAD R6, R33.reuse, 0x2, R10 ;  /* 0x0000000221067824 */ /* 0x048fe200078e020a */
[----:B------:R-:W-:Y:S01]  /*1050*/  LEA R4, P1, R10, R29, 0x1 ;  /* 0x0000001d0a047211 */ /* 0x000fe200078208ff */
[----:B------:R0:W5:Y:S01]  /*1060*/  LDG.E.U16 R62, desc[UR30][R12.64] ;  /* 0x0000001e0c3e7981 */ /* 0x000162000c1e1500 */
[-C--:B------:R-:W-:Y:S01]  /*1070*/  LEA.HI.X.SX32 R71, R64, R27.reuse, 0x1, P0 ;  /* 0x0000001b40477211 */ /* 0x080fe200000f0eff */
[C---:B--2---:R-:W-:Y:S01]  /*1080*/  IMAD R8, R33.reuse, 0x2, R6 ;  /* 0x0000000221087824 */ /* 0x044fe200078e0206 */
[----:B------:R-:W-:Y:S01]  /*1090*/  LEA.HI.X.SX32 R5, R10, R27, 0x1, P1 ;  /* 0x0000001b0a057211 */ /* 0x000fe200008f0eff */
[----:B------:R2:W5:Y:S01]  /*10a0*/  LDG.E.U16 R64, desc[UR30][R14.64] ;  /* 0x0000001e0e407981 */ /* 0x000562000c1e1500 */
[----:B------:R-:W-:Y:S01]  /*10b0*/  LEA R10, P0, R6, R29, 0x1 ;  /* 0x0000001d060a7211 */ /* 0x000fe200078008ff */
[----:B------:R-:W-:-:S02]  /*10c0*/  IMAD R72, R33, 0x2, R8 ;  /* 0x0000000221487824 */ /* 0x000fc400078e0208 */
[----:B------:R3:W5:Y:S01]  /*10d0*/  LDG.E.U16 R65, desc[UR30][R70.64] ;  /* 0x0000001e46417981 */ /* 0x000762000c1e1500 */
[----:B------:R-:W-:Y:S02]  /*10e0*/  LEA.HI.X.SX32 R11, R6, R27, 0x1, P0 ;  /* 0x0000001b060b7211 */ /* 0x000fe400000f0eff */
[C---:B------:R-:W-:Y:S01]  /*10f0*/  LEA R6, P0, R8.reuse, R29, 0x1 ;  /* 0x0000001d08067211 */ /* 0x040fe200078008ff */
[----:B------:R4:W5:Y:S03]  /*1100*/  LDG.E.U16 R66, desc[UR30][R4.64] ;  /* 0x0000001e04427981 */ /* 0x000966000c1e1500 */
[----:B------:R-:W-:Y:S01]  /*1110*/  LEA.HI.X.SX32 R7, R8, R27, 0x1, P0 ;  /* 0x0000001b08077211 */ /* 0x000fe200000f0eff */
[----:B------:R1:W5:Y:S01]  /*1120*/  LDG.E.U16 R67, desc[UR30][R10.64] ;  /* 0x0000001e0a437981 */ /* 0x000362000c1e1500 */
[C---:B------:R-:W-:Y:S02]  /*1130*/  LEA R8, R33.reuse, R72, 0x1 ;  /* 0x0000004821087211 */ /* 0x040fe400078e08ff */
[-C--:B0-----:R-:W-:Y:S01]  /*1140*/  LEA R12, P0, R72, R29.reuse, 0x1 ;  /* 0x0000001d480c7211 */ /* 0x081fe200078008ff */
[----:B------:R0:W5:Y:S01]  /*1150*/  LDG.E.U16 R71, desc[UR30][R6.64] ;  /* 0x0000001e06477981 */ /* 0x000162000c1e1500 */
[----:B------:R-:W-:Y:S01]  /*1160*/  LEA R2, P1, R8, R29, 0x1 ;  /* 0x0000001d08027211 */ /* 0x000fe200078208ff */
[----:B--2---:R-:W-:Y:S01]  /*1170*/  IMAD R14, R33, 0x2, R8 ;  /* 0x00000002210e7824 */ /* 0x004fe200078e0208 */
[----:B------:R-:W-:-:S02]  /*1180*/  LEA.HI.X.SX32 R13, R72, R27, 0x1, P0 ;  /* 0x0000001b480d7211 */ /* 0x000fc400000f0eff */
[----:B------:R-:W-:Y:S01]  /*1190*/  LEA.HI.X.SX32 R3, R8, R27, 0x1, P1 ;  /* 0x0000001b08037211 */ /* 0x000fe200008f0eff */
[C---:B---3--:R-:W-:Y:S01]  /*11a0*/  IMAD R70, R33.reuse, 0x2, R14 ;  /* 0x0000000221467824 */ /* 0x048fe200078e020e */
[C---:B------:R-:W-:Y:S01]  /*11b0*/  LEA R8, P0, R14.reuse, R29, 0x1 ;  /* 0x0000001d0e087211 */ /* 0x040fe200078008ff */
[----:B------:R2:W5:Y:S03]  /*11c0*/  LDG.E.U16 R72, desc[UR30][R12.64] ;  /* 0x0000001e0c487981 */ /* 0x000566000c1e1500 */
[----:B------:R-:W-:Y:S01]  /*11d0*/  LEA.HI.X.SX32 R9, R14, R27, 0x1, P0 ;  /* 0x0000001b0e097211 */ /* 0x000fe200000f0eff */
[C---:B------:R-:W-:Y:S01]  /*11e0*/  IMAD R14, R33.reuse, 0x2, R70 ;  /* 0x00000002210e7824 */ /* 0x040fe200078e0246 */
[C---:B----4-:R-:W-:Y:S01]  /*11f0*/  LEA R4, P0, R70.reuse, R29, 0x1 ;  /* 0x0000001d46047211 */ /* 0x050fe200078008ff */
[----:B------:R3:W5:Y:S03]  /*1200*/  LDG.E.U16 R73, desc[UR30][R2.64] ;  /* 0x0000001e02497981 */ /* 0x000766000c1e1500 */
[----:B------:R-:W-:Y:S01]  /*1210*/  LEA.HI.X.SX32 R5, R70, R27, 0x1, P0 ;  /* 0x0000001b46057211 */ /* 0x000fe200000f0eff */
[----:B------:R4:W5:Y:S01]  /*1220*/  LDG.E.U16 R74, desc[UR30][R8.64] ;  /* 0x0000001e084a7981 */ /* 0x000962000c1e1500 */
[----:B------:R-:W-:-:S02]  /*1230*/  LEA R70, R33, R14, 0x1 ;  /* 0x0000000e21467211 */ /* 0x000fc400078e08ff */
[-C--:B-1----:R-:W-:Y:S01]  /*1240*/  LEA R10, P0, R14, R29.reuse, 0x1 ;  /* 0x0000001d0e0a7211 */ /* 0x082fe200078008ff */
[----:B------:R1:W5:Y:S02]  /*1250*/  LDG.E.U16 R75, desc[UR30][R4.64] ;  /* 0x0000001e044b7981 */ /* 0x000364000c1e1500 */
[C---:B------:R-:W-:Y:S01]  /*1260*/  IMAD R78, R33.reuse, 0x2, R70 ;  /* 0x00000002214e7824 */ /* 0x040fe200078e0246 */
[----:B0-----:R-:W-:Y:S02]  /*1270*/  LEA R6, P1, R70, R29, 0x1 ;  /* 0x0000001d46067211 */ /* 0x001fe400078208ff */
[-C--:B------:R-:W-:Y:S01]  /*1280*/  LEA.HI.X.SX32 R11, R14, R27.reuse, 0x1, P0 ;  /* 0x0000001b0e0b7211 */ /* 0x080fe200000f0eff */
[C---:B------:R-:W-:Y:S01]  /*1290*/  IMAD R14, R33.reuse, 0x2, R78 ;  /* 0x00000002210e7824 */ /* 0x040fe200078e024e */
[----:B------:R-:W-:Y:S02]  /*12a0*/  LEA.HI.X.SX32 R7, R70, R27, 0x1, P1 ;  /* 0x0000001b46077211 */ /* 0x000fe400008f0eff */
[C---:B--2---:R-:W-:Y:S01]  /*12b0*/  LEA R12, P0, R78.reuse, R29, 0x1 ;  /* 0x0000001d4e0c7211 */ /* 0x044fe200078008ff */
[----:B------:R-:W-:Y:S01]  /*12c0*/  IMAD R70, R33, 0x2, R14 ;  /* 0x0000000221467824 */ /* 0x000fe200078e020e */
[----:B------:R-:W5:Y:S02]  /*12d0*/  LDG.E.U16 R76, desc[UR30][R10.64] ;  /* 0x0000001e0a4c7981 */ /* 0x000f64000c1e1500 */
[----:B------:R-:W-:-:S02]  /*12e0*/  LEA.HI.X.SX32 R13, R78, R27, 0x1, P0 ;  /* 0x0000001b4e0d7211 */ /* 0x000fc400000f0eff */
[C---:B---3--:R-:W-:Y:S01]  /*12f0*/  LEA R2, P0, R14.reuse, R29, 0x1 ;  /* 0x0000001d0e027211 */ /* 0x048fe200078008ff */
[----:B------:R-:W5:Y:S01]  /*1300*/  LDG.E.U16 R78, desc[UR30][R6.64] ;  /* 0x0000001e064e7981 */ /* 0x000f62000c1e1500 */
[C---:B------:R-:W-:Y:S02]  /*1310*/  LEA R82, R33.reuse, R70, 0x1 ;  /* 0x0000004621527211 */ /* 0x040fe400078e08ff */
[----:B------:R-:W-:Y:S01]  /*1320*/  LEA.HI.X.SX32 R3, R14, R27, 0x1, P0 ;  /* 0x0000001b0e037211 */ /* 0x000fe200000f0eff */
[----:B------:R-:W5:Y:S01]  /*1330*/  LDG.E.U16 R77, desc[UR30][R12.64] ;  /* 0x0000001e0c4d7981 */ /* 0x000f62000c1e1500 */
[-C--:B------:R-:W-:Y:S01]  /*1340*/  LEA R14, P0, R70, R29.reuse, 0x1 ;  /* 0x0000001d460e7211 */ /* 0x080fe200078008ff */
[C---:B------:R-:W-:Y:S01]  /*1350*/  IMAD R84, R33.reuse, 0x2, R82 ;  /* 0x0000000221547824 */ /* 0x040fe200078e0252 */
[----:B----4-:R-:W-:Y:S01]  /*1360*/  LEA R8, P1, R82, R29, 0x1 ;  /* 0x0000001d52087211 */ /* 0x010fe200078208ff */
[----:B------:R0:W5:Y:S01]  /*1370*/  LDG.E.U16 R79, desc[UR30][R2.64] ;  /* 0x0000001e024f7981 */ /* 0x000162000c1e1500 */
[-C--:B------:R-:W-:Y:S01]  /*1380*/  LEA.HI.X.SX32 R15, R70, R27.reuse, 0x1, P0 ;  /* 0x0000001b460f7211 */ /* 0x080fe200000f0eff */
[----:B------:R-:W-:Y:S01]  /*1390*/  IMAD R70, R33, 0x2, R84 ;  /* 0x0000000221467824 */ /* 0x000fe200078e0254 */
[----:B------:R-:W-:-:S02]  /*13a0*/  LEA.HI.X.SX32 R9, R82, R27, 0x1, P1 ;  /* 0x0000001b52097211 */ /* 0x000fc400008f0eff */
[C---:B-1----:R-:W-:Y:S01]  /*13b0*/  LEA R4, P0, R84.reuse, R29, 0x1 ;  /* 0x0000001d54047211 */ /* 0x042fe200078008ff */
[C---:B------:R-:W-:Y:S01]  /*13c0*/  IMAD R82, R33.reuse, 0x2, R70 ;  /* 0x0000000221527824 */ /* 0x040fe200078e0246 */
[----:B------:R-:W5:Y:S01]  /*13d0*/  LDG.E.U16 R14, desc[UR30][R14.64] ;  /* 0x0000001e0e0e7981 */ /* 0x000f62000c1e1500 */
[----:B0-----:R-:W0:Y:S01]  /*13e0*/  LDC.64 R2, c[0x0][0x3c0] ;  /* 0x0000f000ff027b82 */ /* 0x001e220000000a00 */
[----:B------:R-:W-:Y:S02]  /*13f0*/  LEA.HI.X.SX32 R5, R84, R27, 0x1, P0 ;  /* 0x0000001b54057211 */ /* 0x000fe400000f0eff */
[----:B------:R-:W-:Y:S02]  /*1400*/  LEA R84, R33, R82, 0x1 ;  /* 0x0000005221547211 */ /* 0x000fe400078e08ff */
[----:B------:R1:W5:Y:S01]  /*1410*/  LDG.E.U16 R33, desc[UR30][R8.64] ;  /* 0x0000001e08217981 */ /* 0x000362000c1e1500 */
[-C--:B------:R-:W-:Y:S02]  /*1420*/  LEA R6, P0, R70, R29.reuse, 0x1 ;  /* 0x0000001d46067211 */ /* 0x080fe400078008ff */
[----:B-1----:R-:W1:Y:S01]  /*1430*/  LDC.64 R8, c[0x0][0x388] ;  /* 0x0000e200ff087b82 */ /* 0x002e620000000a00 */
[----:B------:R-:W-:-:S02]  /*1440*/  LEA R10, P1, R82, R29, 0x1 ;  /* 0x0000001d520a7211 */ /* 0x000fc400078208ff */
[-C--:B------:R-:W-:Y:S02]  /*1450*/  LEA.HI.X.SX32 R7, R70, R27.reuse, 0x1, P0 ;  /* 0x0000001b46077211 */ /* 0x080fe400000f0eff */
[----:B------:R-:W-:Y:S02]  /*1460*/  LOP3.LUT R70, R0, 0x7f, RZ, 0xc0, !PT ;  /* 0x0000007f00467812 */ /* 0x000fe400078ec0ff */
[----:B------:R-:W-:Y:S02]  /*1470*/  LEA.HI.X.SX32 R11, R82, R27, 0x1, P1 ;  /* 0x0000001b520b7211 */ /* 0x000fe400008f0eff */
[----:B------:R-:W-:Y:S01]  /*1480*/  LEA R12, P0, R84, R29, 0x1 ;  /* 0x0000001d540c7211 */ /* 0x000fe200078008ff */
[----:B------:R-:W-:Y:S01]  /*1490*/  IMAD R15, R70, UR4, RZ ;  /* 0x00000004460f7c24 */ /* 0x000fe2000f8e02ff */
[----:B------:R2:W5:Y:S01]  /*14a0*/  LDG.E.U16 R29, desc[UR30][R4.64] ;  /* 0x0000001e041d7981 */ /* 0x000562000c1e1500 */
[----:B0-----:R-:W-:Y:S02]  /*14b0*/  IMAD R2, R2, UR24, RZ ;  /* 0x0000001802027c24 */ /* 0x001fe4000f8e02ff */
[----:B------:R-:W-:Y:S01]  /*14c0*/  IMAD R82, R68, R3, RZ ;  /* 0x0000000344527224 */ /* 0x000fe200078e02ff */
[----:B------:R0:W5:Y:S01]  /*14d0*/  LDG.E.U16 R7, desc[UR30][R6.64] ;  /* 0x0000001e06077981 */ /* 0x000162000c1e1500 */
[----:B------:R-:W-:-:S02]  /*14e0*/  LEA.HI.X.SX32 R13, R84, R27, 0x1, P0 ;  /* 0x0000001b540d7211 */ /* 0x000fc400000f0eff */
[----:B------:R-:W-:Y:S01]  /*14f0*/  SHF.R.U32.HI R27, RZ, 0x5, R0 ;  /* 0x00000005ff1b7819 */ /* 0x000fe20000011600 */
[----:B------:R3:W5:Y:S01]  /*1500*/  LDG.E.U16 R11, desc[UR30][R10.64] ;  /* 0x0000001e0a0b7981 */ /* 0x000762000c1e1500 */
[----:B--2---:R-:W-:Y:S02]  /*1510*/  IMAD.SHL.U32 R5, R2, 0x2, RZ ;  /* 0x0000000202057824 */ /* 0x004fe400078e00ff */
[----:B0-----:R-:W-:Y:S01]  /*1520*/  IMAD.SHL.U32 R6, R15, 0x2, RZ ;  /* 0x000000020f067824 */ /* 0x001fe200078e00ff */
[----:B------:R-:W-:Y:S01]  /*1530*/  R2UR UR29, R80 ;  /* 0x00000000501d72ca */ /* 0x000fe200000e0000 */
[----:B------:R-:W-:Y:S01]  /*1540*/  IMAD.HI R4, R2, 0x2, RZ ;  /* 0x0000000202047827 */ /* 0x000fe200078e02ff */
[----:B------:R0:W5:Y:S03]  /*1550*/  LDG.E.U16 R13, desc[UR30][R12.64] ;  /* 0x0000001e0c0d7981 */ /* 0x000166000c1e1500 */
[----:B---3--:R-:W-:Y:S01]  /*1560*/  IMAD R10, R3, 0x2, R82 ;  /* 0x00000002030a7824 */ /* 0x008fe200078e0252 */
[----:B------:R-:W-:Y:S01]  /*1570*/  R2UR UR13, R27 ;  /* 0x000000001b0d72ca */ /* 0x000fe200000e0000 */
[----:B------:R-:W-:Y:S01]  /*1580*/  IMAD.HI R15, R15, 0x2, RZ ;  /* 0x000000020f0f7827 */ /* 0x000fe200078e02ff */
[----:B-1----:R-:W-:-:S02]  /*1590*/  IADD3 R89, P0, P1, R6, R8, R5 ;  /* 0x0000000806597210 */ /* 0x002fc4000791e005 */
[----:B------:R-:W-:Y:S02]  /*15a0*/  SHF.R.S32.HI R27, RZ, 0x7, R0 ;  /* 0x00000007ff1b7819 */ /* 0x000fe40000011400 */
[----:B------:R-:W-:Y:S02]  /*15b0*/  LEA R6, R3, R10, 0x1 ;  /* 0x0000000a03067211 */ /* 0x000fe400078e08ff */
[----:B------:R-:W-:Y:S02]  /*15c0*/  SGXT R2, R27, 0x1 ;  /* 0x000000011b02781a */ /* 0x000fe40000000200 */
[----:B------:R-:W-:Y:S01]  /*15d0*/  IADD3.X R15, PT, PT, R15, R9, R4, P0, P1 ;  /* 0x000000090f0f7210 */ /* 0x000fe200007e2404 */
[----:B------:R-:W-:Y:S01]  /*15e0*/  IMAD R4, R3, 0x2, R6 ;  /* 0x0000000203047824 */ /* 0x000fe200078e0206 */
[----:B------:R-:W-:-:S03]  /*15f0*/  LOP3.LUT R5, R2, 0x90, RZ, 0xc0, !PT ;  /* 0x0000009002057812 */ /* 0x000fc600078ec0ff */
[----:B------:R-:W-:Y:S01]  /*1600*/  IMAD R2, R3, 0x2, R4 ;  /* 0x0000000203027824 */ /* 0x000fe200078e0204 */
[----:B------:R-:W-:-:S04]  /*1610*/  LEA R106, P0, R82, R89, 0x1 ;  /* 0x00000059526a7211 */ /* 0x000fc800078008ff */
[C---:B------:R-:W-:Y:S02]  /*1620*/  LEA R8, R3.reuse, R2, 0x1 ;  /* 0x0000000203087211 */ /* 0x040fe400078e08ff */
[----:B------:R-:W-:Y:S02]  /*1630*/  LEA.HI.X.SX32 R107, R82, R15, 0x1, P0 ;  /* 0x0000000f526b7211 */ /* 0x000fe400000f0eff */
[-C--:B------:R-:W-:Y:S01]  /*1640*/  LEA R96, P2, R4, R89.reuse, 0x1 ;  /* 0x0000005904607211 */ /* 0x080fe200078408ff */
[C---:B------:R-:W-:Y:S01]  /*1650*/  IMAD R82, R3.reuse, 0x2, R8 ;  /* 0x0000000203527824 */ /* 0x040fe200078e0208 */
[----:B------:R-:W-:Y:S01]  /*1660*/  LEA R98, P0, R6, R89, 0x1 ;  /* 0x0000005906627211 */ /* 0x000fe200078008ff */
[----:B------:R-:W-:Y:S01]  /*1670*/  IMAD.SHL.U32 R80, R0, 0x2, RZ ;  /* 0x0000000200507824 */ /* 0x000fe200078e00ff */
[----:B------:R-:W-:Y:S01]  /*1680*/  LEA.HI.X.SX32 R97, R4, R15, 0x1, P2 ;  /* 0x0000000f04617211 */ /* 0x000fe200010f0eff */
[----:B------:R-:W-:Y:S01]  /*1690*/  IMAD R4, R3, 0x2, R82 ;  /* 0x0000000203047824 */ /* 0x000fe200078e0252 */
[----:B------:R-:W-:-:S02]  /*16a0*/  LEA R102, P1, R10, R89, 0x1 ;  /* 0x000000590a667211 */ /* 0x000fc400078208ff */
[-C--:B------:R-:W-:Y:S02]  /*16b0*/  LEA.HI.X.SX32 R99, R6, R15.reuse, 0x1, P0 ;  /* 0x0000000f06637211 */ /* 0x080fe400000f0eff */
[----:B0-----:R-:W-:Y:S02]  /*16c0*/  LOP3.LUT R12, R0, 0x40, RZ, 0xc0, !PT ;  /* 0x00000040000c7812 */ /* 0x001fe400078ec0ff */
[----:B------:R-:W-:Y:S02]  /*16d0*/  LOP3.LUT R9, R5, 0x7e, R80, 0x78, !PT ;  /* 0x0000007e05097812 */ /* 0x000fe400078e7850 */
[----:B------:R-:W-:Y:S02]  /*16e0*/  LEA.HI.X.SX32 R103, R10, R15, 0x1, P1 ;  /* 0x0000000f0a677211 */ /* 0x000fe400008f0eff */
[-C--:B------:R-:W-:Y:S02]  /*16f0*/  LEA R94, P0, R2, R89.reuse, 0x1 ;  /* 0x00000059025e7211 */ /* 0x080fe400078008ff */
[----:B------:R-:W-:-:S02]  /*1700*/  LEA R92, P1, R8, R89, 0x1 ;  /* 0x00000059085c7211 */ /* 0x000fc400078208ff */
[-C--:B------:R-:W-:Y:S02]  /*1710*/  LEA R90, P2, R82, R89.reuse, 0x1 ;  /* 0x00000059525a7211 */ /* 0x080fe400078408ff */
[----:B------:R-:W-:Y:S02]  /*1720*/  LEA R88, P3, R4, R89, 0x1 ;  /* 0x0000005904587211 */ /* 0x000fe400078608ff */
[-C--:B------:R-:W-:Y:S01]  /*1730*/  LEA.HI.X.SX32 R95, R2, R15.reuse, 0x1, P0 ;  /* 0x0000000f025f7211 */ /* 0x080fe200000f0eff */
[----:B------:R-:W-:Y:S01]  /*1740*/  IMAD R2, R12, 0x100, R9 ;  /* 0x000001000c027824 */ /* 0x000fe200078e0209 */
[-C--:B------:R-:W-:Y:S02]  /*1750*/  LEA.HI.X.SX32 R93, R8, R15.reuse, 0x1, P1 ;  /* 0x0000000f085d7211 */ /* 0x080fe400008f0eff */
[-C--:B------:R-:W-:Y:S02]  /*1760*/  LEA.HI.X.SX32 R91, R82, R15.reuse, 0x1, P2 ;  /* 0x0000000f525b7211 */ /* 0x080fe400010f0eff */
[----:B------:R-:W-:Y:S01]  /*1770*/  LEA.HI.X.SX32 R89, R4, R15, 0x1, P3 ;  /* 0x0000000f04597211 */ /* 0x000fe200018f0eff */
[----:B------:R-:W-:Y:S06]  /*1780*/  @P5 BRA `(.L_x_5) ;  /* 0x0000000000185947 */ /* 0x000fec0003800000 */
[----:B------:R-:W-:Y:S01]  /*1790*/  ELECT P0, URZ, PT ;  /* 0x0000000000ff782f */ /* 0x000fe20003800000 */
[----:B------:R-:W-:Y:S01]  /*17a0*/  HFMA2 R4, -RZ, RZ, 0, 5.9604644775390625e-08 ;  /* 0x00000001ff047431 */ /* 0x000fe200000001ff */
[----:B------:R-:W-:Y:S01]  /*17b0*/  UMOV UR4, 0x40 ;  /* 0x0000004000047882 */ /* 0x000fe20000000000 */
[----:B------:R-:W-:Y:S01]  /*17c0*/  UVIRTCOUNT.DEALLOC.SMPOOL 0x80 ;  /* 0x000000800000784c */ /* 0x000fe20000000000 */
[----:B------:R-:W-:-:S09]  /*17d0*/  ULEA UR4, UR6, UR4, 0x18 ;  /* 0x0000000406047291 */ /* 0x000fd2000f8ec0ff */
[----:B------:R0:W-:Y:S03]  /*17e0*/  @P0 STS.U8 [UR4], R4 ;  /* 0x00000004ff000988 */ /* 0x0001e60008000004 */
.L_x_5:
[----:B------:R-:W-:Y:S01]  /*17f0*/  USHF.L.U32 UR9, UR13, 0x15, URZ ;  /* 0x000000150d097899 */ /* 0x000fe200080006ff */
[C---:B0-----:R-:W-:Y:S01]  /*1800*/  LOP3.LUT R4, R2.reuse, 0x20, RZ, 0x3c, !PT ;  /* 0x0000002002047812 */ /* 0x041fe200078e3cff */
[----:B------:R-:W-:Y:S01]  /*1810*/  ULOP3.LUT UR25, UR13, 0x4, URZ, 0xc0, !UPT ;  /* 0x000000040d197892 */ /* 0x000fe2000f8ec0ff */
[C---:B------:R-:W-:Y:S01]  /*1820*/  LOP3.LUT R6, R2.reuse, 0x40, RZ, 0x3c, !PT ;  /* 0x0000004002067812 */ /* 0x040fe200078e3cff */
[----:B------:R-:W-:Y:S01]  /*1830*/  ULOP3.LUT UR9, UR9, 0x600000, URZ, 0xc0, !UPT ;  /* 0x0060000009097892 */ /* 0x000fe2000f8ec0ff */
[----:B------:R-:W-:Y:S01]  /*1840*/  LOP3.LUT R5, R2, 0x60, RZ, 0x3c, !PT ;  /* 0x0000006002057812 */ /* 0x000fe200078e3cff */
[----:B-----5:R-:W-:Y:S01]  /*1850*/  STS.U16 [R2+UR23], R16 ;  /* 0x0000001002007988 */ /* 0x020fe20008000417 */
[----:B------:R-:W-:Y:S01]  /*1860*/  LOP3.LUT P6, RZ, R0, 0xff, RZ, 0xc0, !PT ;  /* 0x000000ff00ff7812 */ /* 0x000fe200078cc0ff */
[----:B------:R-:W-:Y:S01]  /*1870*/  UIADD3 UR22, UPT, UPT, UR29, UR9, URZ ;  /* 0x000000091d167290 */ /* 0x000fe2000fffe0ff */
[----:B------:R-:W-:Y:S01]  /*1880*/  PRMT R15, RZ, 0x7610, R15 ;  /* 0x00007610ff0f7816 */ /* 0x000fe2000000000f */
[----:B------:R-:W-:Y:S01]  /*1890*/  STS.U16 [R2+UR23+0x400], R20 ;  /* 0x0004001402007988 */ /* 0x000fe20008000417 */
[----:B------:R-:W-:Y:S01]  /*18a0*/  UMOV UR8, 0x1 ;  /* 0x0000000100087882 */ /* 0x000fe20000000000 */
[----:B------:R-:W-:Y:S01]  /*18b0*/  ULEA UR22, UR25, UR22, 0x4 ;  /* 0x0000001619167291 */ /* 0x000fe2000f8e20ff */
[----:B------:R-:W-:Y:S01]  /*18c0*/  PRMT R8, RZ, 0x7610, R8 ;  /* 0x00007610ff087816 */ /* 0x000fe20000000008 */
[----:B------:R-:W-:Y:S04]  /*18d0*/  STS.U16 [R2+UR23+0x800], R24 ;  /* 0x0008001802007988 */ /* 0x000fe80008000417 */
[----:B------:R-:W-:Y:S04]  /*18e0*/  STS.U16 [R2+UR23+0xc00], R30 ;  /* 0x000c001e02007988 */ /* 0x000fe80008000417 */
[----:B------:R-:W-:Y:S01]  /*18f0*/  STS.U16 [R2+UR23+0x1000], R35 ;  /* 0x0010002302007988 */ /* 0x000fe20008000417 */
[----:B------:R-:W-:Y:S01]  /*1900*/  VOTEU.ALL UP0, P6 ;  /* 0x0000000000ff7886 */ /* 0x000fe20003000000 */
[----:B------:R-:W-:-:S02]  /*1910*/  VOTEU.ALL UP1, P6 ;  /* 0x0000000000ff7886 */ /* 0x000fc40003020000 */
[----:B------:R-:W-:Y:S04]  /*1920*/  STS.U16 [R2+UR23+0x1400], R39 ;  /* 0x0014002702007988 */ /* 0x000fe80008000417 */
[----:B------:R-:W-:Y:S01]  /*1930*/  STS.U16 [R2+UR23+0x1800], R43 ;  /* 0x0018002b02007988 */ /* 0x000fe20008000417 */
[----:B------:R-:W-:-:S04]  /*1940*/  @!UP0 UIADD3 UR4, UPT, UPT, -UR8, 0x100000, URZ ;  /* 0x0010000008048890 */ /* 0x000fc8000fffe1ff */
[----:B------:R-:W-:Y:S02]  /*1950*/  @!UP0 USHF.L.U32 UR5, UR4, 0xb, URZ ;  /* 0x0000000b04058899 */ /* 0x000fe400080006ff */
[----:B------:R-:W-:Y:S01]  /*1960*/  @!UP0 USHF.L.U32 UR4, UR4, 0x1, URZ ;  /* 0x0000000104048899 */ /* 0x000fe200080006ff */
[----:B------:R-:W0:Y:S01]  /*1970*/  LDCU.64 UR6, c[0x0][0x3d0] ;  /* 0x00007a00ff0677ac */ /* 0x000e220008000a00 */
[----:B------:R-:W-:Y:S04]  /*1980*/  STS.U16 [R2+UR23+0x1c00], R47 ;  /* 0x001c002f02007988 */ /* 0x000fe80008000417 */
[----:B------:R-:W-:Y:S04]  /*1990*/  STS.U16 [R2+UR23+0x2000], R51 ;  /* 0x0020003302007988 */ /* 0x000fe80008000417 */
[----:B------:R-:W-:Y:S04]  /*19a0*/  STS.U16 [R2+UR23+0x2400], R55 ;  /* 0x0024003702007988 */ /* 0x000fe80008000417 */
[----:B------:R-:W-:Y:S04]  /*19b0*/  STS.U16 [R2+UR23+0x2800], R59 ;  /* 0x0028003b02007988 */ /* 0x000fe80008000417 */
[----:B------:R-:W-:Y:S04]  /*19c0*/  STS.U16 [R2+UR23+0x2c00], R63 ;  /* 0x002c003f02007988 */ /* 0x000fe80008000417 */
[----:B------:R-:W-:Y:S04]  /*19d0*/  STS.U16 [R2+UR23+0x3000], R67 ;  /* 0x0030004302007988 */ /* 0x000fe80008000417 */
[----:B------:R-:W-:Y:S04]  /*19e0*/  STS.U16 [R2+UR23+0x3400], R74 ;  /* 0x0034004a02007988 */ /* 0x000fe80008000417 */
[----:B------:R1:W-:Y:S04]  /*19f0*/  STS.U16 [R2+UR23+0x3800], R77 ;  /* 0x0038004d02007988 */ /* 0x0003e80008000417 */
[----:B------:R-:W-:Y:S04]  /*1a00*/  STS.U16 [R2+UR23+0x3c00], R29 ;  /* 0x003c001d02007988 */ /* 0x000fe80008000417 */
[----:B------:R-:W-:Y:S01]  /*1a10*/  STS.U16 [R4+UR23+0x100], R17 ;  /* 0x0001001104007988 */ /* 0x000fe20008000417 */
[----:B-1----:R-:W-:-:S03]  /*1a20*/  VIADD R77, R83, 0x80 ;  /* 0x00000080534d7836 */ /* 0x002fc60000000000 */
[----:B------:R-:W-:Y:S02]  /*1a30*/  STS.U16 [R4+UR23+0x500], R21 ;  /* 0x0005001504007988 */ /* 0x000fe40008000417 */
[----:B------:R-:W-:Y:S02]  /*1a40*/  ISETP.GT.AND P0, PT, R77, RZ, PT ;  /* 0x000000ff4d00720c */ /* 0x000fe40003f04270 */
[----:B------:R-:W-:Y:S04]  /*1a50*/  STS.U16 [R4+UR23+0x900], R25 ;  /* 0x0009001904007988 */ /* 0x000fe80008000417 */
        /* <DEDUP_REMOVED lines=15> */
[----:B-1----:R-:W-:-:S03]  /*1b50*/  PRMT R7, RZ, 0x7610, R7 ;  /* 0x00007610ff077816 */ /* 0x002fc60000000007 */
[----:B------:R-:W-:Y:S01]  /*1b60*/  STS.U16 [R6+UR23+0xa00], R26 ;  /* 0x000a001a06007988 */ /* 0x000fe20008000417 */
[----:B------:R-:W-:-:S03]  /*1b70*/  PRMT R4, RZ, 0x7610, R4 ;  /* 0x00007610ff047816 */ /* 0x000fc60000000004 */
        /* <DEDUP_REMOVED lines=14> */
[----:B------:R2:W-:Y:S01]  /*1c60*/  STS.U16 [R5+UR23+0x700], R23 ;  /* 0x0007001705007988 */ /* 0x0005e20008000417 */
[----:B------:R-:W-:-:S02]  /*1c70*/  PRMT R10, RZ, 0x7610, R10 ;  /* 0x00007610ff0a7816 */ /* 0x000fc4000000000a */
[----:B-1----:R-:W-:Y:S01]  /*1c80*/  PRMT R11, RZ, 0x7610, R11 ;  /* 0x00007610ff0b7816 */ /* 0x002fe2000000000b */
[----:B------:R-:W-:Y:S01]  /*1c90*/  STS.U16 [R5+UR23+0xb00], R28 ;  /* 0x000b001c05007988 */ /* 0x000fe20008000417 */
[----:B------:R-:W-:-:S03]  /*1ca0*/  PRMT R6, RZ, 0x7610, R6 ;  /* 0x00007610ff067816 */ /* 0x000fc60000000006 */
[----:B------:R-:W-:Y:S01]  /*1cb0*/  STS.U16 [R5+UR23+0xf00], R34 ;  /* 0x000f002205007988 */ /* 0x000fe20008000417 */
[----:B--2---:R-:W1:Y:S03]  /*1cc0*/  LDC.64 R22, c[0x0][0x390] ;  /* 0x0000e400ff167b82 */ /* 0x004e660000000a00 */
        /* <DEDUP_REMOVED lines=11> */
[----:B------:R2:W-:Y:S01]  /*1d80*/  STS.U16 [R5+UR23+0x3f00], R13 ;  /* 0x003f000d05007988 */ /* 0x0005e20008000417 */
[----:B------:R-:W-:Y:S01]  /*1d90*/  STTM.x64 tmem[UR22], RZ ;  /* 0x000000ff000079ed */ /* 0x000fe20008340016 */
[----:B------:R-:W3:Y:S02]  /*1da0*/  FENCE.VIEW.ASYNC.T ;  /* 0x00000000000073c6 */ /* 0x000ee40000000200 */
[----:B---3--:R-:W-:Y:S01]  /*1db0*/  BAR.SYNC.DEFER_BLOCKING 0x0 ;  /* 0x0000000000007b1d */ /* 0x008fe20000010000 */
[----:B--2---:R-:W-:-:S05]  /*1dc0*/  PRMT R13, RZ, 0x7610, R13 ;  /* 0x00007610ff0d7816 */ /* 0x004fca000000000d */
[----:B------:R-:W2:Y:S02]  /*1dd0*/  FENCE.VIEW.ASYNC.S ;  /* 0x00000000000073c6 */ /* 0x000ea40000000000 */
[----:B--2---:R2:W3:Y:S02]  /*1de0*/  @!UP1 SYNCS.EXCH.64 URZ, [UR23+0xb000], UR4 ;  /* 0x00b0000417ff95b2 */ /* 0x0044e40008000100 */
[----:B---3--:R-:W-:Y:S06]  /*1df0*/  BAR.SYNC.DEFER_BLOCKING 0x0 ;  /* 0x0000000000007b1d */ /* 0x008fec0000010000 */
[----:B------:R-:W3:Y:S04]  /*1e00*/  @P0 LDG.E.U16 R7, desc[UR30][R106.64] ;  /* 0x0000001e6a070981 */ /* 0x000ee8000c1e1500 */
[----:B------:R-:W4:Y:S04]  /*1e10*/  @P0 LDG.E.U16 R15, desc[UR30][R94.64] ;  /* 0x0000001e5e0f0981 */ /* 0x000f28000c1e1500 */
[----:B------:R-:W4:Y:S04]  /*1e20*/  @P0 LDG.E.U16 R4, desc[UR30][R102.64] ;  /* 0x0000001e66040981 */ /* 0x000f28000c1e1500 */
[----:B------:R-:W4:Y:S04]  /*1e30*/  @P0 LDG.E.U16 R8, desc[UR30][R92.64] ;  /* 0x0000001e5c080981 */ /* 0x000f28000c1e1500 */
[----:B------:R-:W4:Y:S04]  /*1e40*/  @P0 LDG.E.U16 R11, desc[UR30][R98.64] ;  /* 0x0000001e620b0981 */ /* 0x000f28000c1e1500 */
[----:B------:R-:W4:Y:S04]  /*1e50*/  @P0 LDG.E.U16 R13, desc[UR30][R90.64] ;  /* 0x0000001e5a0d0981 */ /* 0x000f28000c1e1500 */
[----:B------:R-:W4:Y:S04]  /*1e60*/  @P0 LDG.E.U16 R6, desc[UR30][R96.64] ;  /* 0x0000001e60060981 */ /* 0x000f28000c1e1500 */
[----:B------:R-:W4:Y:S01]  /*1e70*/  @P0 LDG.E.U16 R10, desc[UR30][R88.64] ;  /* 0x0000001e580a0981 */ /* 0x000f22000c1e1500 */
[----:B------:R-:W-:Y:S01]  /*1e80*/  LOP3.LUT R2, R0, 0xf, RZ, 0xc0, !PT ;  /* 0x0000000f00027812 */ /* 0x000fe200078ec0ff */
[----:B0-----:R-:W-:-:S02]  /*1e90*/  UIMAD UR6, UR24, UR6, URZ ;  /* 0x00000006180672a4 */ /* 0x001fc4000f8e02ff */
[----:B------:R-:W-:-:S04]  /*1ea0*/  @!UP0 UIADD3 UR14, UPT, UPT, -UR8, 0x100000, URZ ;  /* 0x00100000080e8890 */ /* 0x000fc8000fffe1ff */
[----:B------:R-:W-:Y:S02]  /*1eb0*/  @!UP0 USHF.L.U32 UR15, UR14, 0xb, URZ ;  /* 0x0000000b0e0f8899 */ /* 0x000fe400080006ff */
[----:B------:R-:W-:Y:S01]  /*1ec0*/  @!UP0 USHF.L.U32 UR14, UR14, 0x1, URZ ;  /* 0x000000010e0e8899 */ /* 0x000fe200080006ff */
[----:B------:R-:W-:Y:S01]  /*1ed0*/  IMAD R76, R12, 0x20, R9 ;  /* 0x000000200c4c7824 */ /* 0x000fe200078e0209 */
[----:B------:R-:W-:Y:S01]  /*1ee0*/  VOTEU.ALL UP1, P6 ;  /* 0x0000000000ff7886 */ /* 0x000fe20003020000 */
[----:B------:R-:W-:Y:S01]  /*1ef0*/  IMAD R2, R2, UR7, RZ ;  /* 0x0000000702027c24 */ /* 0x000fe2000f8e02ff */
[----:B------:R-:W-:Y:S02]  /*1f00*/  USHF.L.U32 UR10, UR6, 0x1, URZ ;  /* 0x00000001060a7899 */ /* 0x000fe400080006ff */
[----:B--2---:R-:W-:Y:S01]  /*1f10*/  UIMAD.WIDE UR4, UR6, 0x2, URZ ;  /* 0x00000002060478a5 */ /* 0x004fe2000f8e02ff */
[----:B------:R-:W-:Y:S01]  /*1f20*/  IMAD.SHL.U32 R5, R2, 0x2, RZ ;  /* 0x0000000202057824 */ /* 0x000fe200078e00ff */
[----:B------:R-:W-:Y:S01]  /*1f30*/  LOP3.LUT R75, R76, 0x20, RZ, 0x3c, !PT ;  /* 0x000000204c4b7812 */ /* 0x000fe200078e3cff */
[----:B------:R-:W-:Y:S01]  /*1f40*/  IMAD.HI R2, R2, 0x2, RZ ;  /* 0x0000000202027827 */ /* 0x000fe200078e02ff */
[C---:B------:R-:W-:Y:S01]  /*1f50*/  LOP3.LUT R74, R76.reuse, 0x40, RZ, 0x3c, !PT ;  /* 0x000000404c4a7812 */ /* 0x040fe200078e3cff */
[----:B------:R-:W-:Y:S01]  /*1f60*/  UIADD3 UR21, UPT, UPT, UR29, 0x80, URZ ;  /* 0x000000801d157890 */ /* 0x000fe2000fffe0ff */
[----:B-1----:R-:W-:Y:S01]  /*1f70*/  IADD3 R111, P1, P2, R5, UR10, R22 ;  /* 0x0000000a056f7c10 */ /* 0x002fe2000fa3e016 */
[----:B------:R0:W1:Y:S01]  /*1f80*/  @!UP1 SYNCS.EXCH.64 URZ, [UR23+0xb008], UR14 ;  /* 0x00b0080e17ff95b2 */ /* 0x0000620008000100 */
[----:B------:R-:W-:Y:S01]  /*1f90*/  LOP3.LUT R73, R76, 0x60, RZ, 0x3c, !PT ;  /* 0x000000604c497812 */ /* 0x000fe200078e3cff */
[----:B------:R-:W-:Y:S01]  /*1fa0*/  VOTEU.ALL UP1, P6 ;  /* 0x0000000000ff7886 */ /* 0x000fe20003020000 */
[----:B------:R-:W-:Y:S01]  /*1fb0*/  IADD3.X R23, PT, PT, R2, UR5, R23, P1, P2 ;  /* 0x0000000502177c10 */ /* 0x000fe20008fe4417 */
[----:B------:R-:W-:-:S02]  /*1fc0*/  UIADD3 UR20, UPT, UPT, UR9, UR21, URZ ;  /* 0x0000001509147290 */ /* 0x000fc4000fffe0ff */
[----:B------:R-:W-:-:S04]  /*1fd0*/  @!UP0 UIADD3 UR4, UPT, UPT, -UR8, 0x100000, URZ ;  /* 0x0010000008048890 */ /* 0x000fc8000fffe1ff */
[----:B------:R-:W-:Y:S02]  /*1fe0*/  @!UP0 USHF.L.U32 UR5, UR4, 0xb, URZ ;  /* 0x0000000b04058899 */ /* 0x000fe400080006ff */
[----:B------:R-:W-:Y:S02]  /*1ff0*/  @!UP0 USHF.L.U32 UR4, UR4, 0x1, URZ ;  /* 0x0000000104048899 */ /* 0x000fe400080006ff */
[----:B------:R-:W-:Y:S01]  /*2000*/  UIADD3 UR8, UPT, UPT, UR23, 0x9000, URZ ;  /* 0x0000900017087890 */ /* 0x000fe2000fffe0ff */
[----:B------:R-:W-:Y:S01]  /*2010*/  ISETP.EQ.U32.AND P1, PT, RZ, UR13, P0 ;  /* 0x0000000dff007c0c */ /* 0x000fe20008722070 */
[----:B------:R-:W-:Y:S01]  /*2020*/  ULEA UR20, UR25, UR20, 0x12 ;  /* 0x0000001419147291 */ /* 0x000fe2000f8e90ff */
[----:B---3--:R0:W-:Y:S04]  /*2030*/  STS.U16 [R76+UR23+0x8000], R7 ;  /* 0x008000074c007988 */ /* 0x0081e80008000417 */
[----:B----4-:R0:W-:Y:S04]  /*2040*/  STS.U16 [R76+UR23+0x8400], R15 ;  /* 0x0084000f4c007988 */ /* 0x0101e80008000417 */
[----:B------:R0:W-:Y:S04]  /*2050*/  STS.U16 [R75+UR23+0x8100], R4 ;  /* 0x008100044b007988 */ /* 0x0001e80008000417 */
[----:B------:R0:W-:Y:S04]  /*2060*/  STS.U16 [R75+UR23+0x8500], R8 ;  /* 0x008500084b007988 */ /* 0x0001e80008000417 */
[----:B------:R0:W-:Y:S04]  /*2070*/  STS.U16 [R74+UR23+0x8200], R11 ;  /* 0x0082000b4a007988 */ /* 0x0001e80008000417 */
[----:B------:R0:W-:Y:S04]  /*2080*/  STS.U16 [R74+UR23+0x8600], R13 ;  /* 0x0086000d4a007988 */ /* 0x0001e80008000417 */
[----:B------:R0:W-:Y:S04]  /*2090*/  STS.U16 [R73+UR23+0x8300], R6 ;  /* 0x0083000649007988 */ /* 0x0001e80008000417 */
[----:B------:R0:W-:Y:S01]  /*20a0*/  STS.U16 [R73+UR23+0x8700], R10 ;  /* 0x0087000a49007988 */ /* 0x0001e20008000417 */
[----:B-1----:R1:W-:Y:S06]  /*20b0*/  MEMBAR.ALL.CTA ;  /* 0x0000000000007992 */ /* 0x0023ec0000008000 */
[----:B-1----:R-:W-:Y:S04]  /*20c0*/  FENCE.VIEW.ASYNC.S ;  /* 0x00000000000073c6 */ /* 0x002fe80000000000 */
[----:B------:R-:W1:Y:S02]  /*20d0*/  FENCE.VIEW.ASYNC.S ;  /* 0x00000000000073c6 */ /* 0x000e640000000000 */
[----:B-1----:R0:W1:Y:S02]  /*20e0*/  @!UP1 SYNCS.EXCH.64 URZ, [UR23+0x9000], UR4 ;  /* 0x0090000417ff95b2 */ /* 0x0020640008000100 */
[----:B-1----:R-:W-:Y:S06]  /*20f0*/  BAR.SYNC.DEFER_BLOCKING 0x0 ;  /* 0x0000000000007b1d */ /* 0x002fec0000010000 */
[----:B0-----:R-:W-:Y:S05]  /*2100*/  @!P1 BRA `(.L_x_6) ;  /* 0x0000000000dc9947 */ /* 0x001fea0003800000 */
[----:B------:R-:W-:Y:S02]  /*2110*/  USHF.R.U32.HI UR11, URZ, 0x4, UR23 ;  /* 0x00000004ff0b7899 */ /* 0x000fe40008011617 */
[----:B------:R-:W-:Y:S02]  /*2120*/  UIADD3 UR5, UPT, UPT, UR23, 0x8000, URZ ;  /* 0x0000800017057890 */ /* 0x000fe4000fffe0ff */
[----:B------:R-:W-:Y:S02]  /*2130*/  USGXT.U32 UR11, UR11, 0xe ;  /* 0x0000000e0b0b789a */ /* 0x000fe40008000000 */
[----:B------:R-:W-:Y:S02]  /*2140*/  USHF.R.U32.HI UR5, URZ, 0x4, UR5 ;  /* 0x00000004ff057899 */ /* 0x000fe40008011605 */
[----:B------:R-:W-:Y:S02]  /*2150*/  UIADD3 UR36, UP1, UPT, UR11, 0x4000080, URZ ;  /* 0x040000800b247890 */ /* 0x000fe4000ff3e0ff */
[----:B------:R-:W-:Y:S01]  /*2160*/  USGXT.U32 UR10, UR5, 0xe ;  /* 0x0000000e050a789a */ /* 0x000fe20008000000 */
[----:B------:R-:W-:Y:S01]  /*2170*/  UMOV UR4, URZ ;  /* 0x000000ff00047c82 */ /* 0x000fe20008000000 */
[----:B------:R-:W-:Y:S01]  /*2180*/  UMOV UR6, URZ ;  /* 0x000000ff00067c82 */ /* 0x000fe20008000000 */
[----:B------:R-:W-:-:S02]  /*2190*/  UIADD3.X UR37, UPT, UPT, UR4, 0x40004040, URZ, UP1, !UPT ;  /* 0x4000404004257890 */ /* 0x000fc40008ffe4ff */
[----:B------:R-:W-:Y:S01]  /*21a0*/  UIADD3 UR42, UP1, UPT, UR10, 0x2, URZ ;  /* 0x000000020a2a7890 */ /* 0x000fe2000ff3e0ff */
[----:B------:R-:W-:Y:S01]  /*21b0*/  UMOV UR4, UR8 ;  /* 0x0000000800047c82 */ /* 0x000fe20008000000 */
[----:B------:R-:W-:Y:S02]  /*21c0*/  UMOV UR5, URZ ;  /* 0x000000ff00057c82 */ /* 0x000fe40008000000 */
[----:B------:R-:W-:Y:S01]  /*21d0*/  UIADD3.X UR43, UPT, UPT, UR6, 0x40004040, URZ, UP1, !UPT ;  /* 0x40004040062b7890 */ /* 0x000fe20008ffe4ff */
[----:B------:R-:W-:Y:S01]  /*21e0*/  UMOV UR12, UR4 ;  /* 0x00000004000c7c82 */ /* 0x000fe20008000000 */
[----:B------:R-:W-:Y:S02]  /*21f0*/  ULOP3.LUT UR4, UR11, 0x4000000, URZ, 0xfc, !UPT ;  /* 0x040000000b047892 */ /* 0x000fe4000f8efcff */
[----:B------:R-:W-:Y:S02]  /*2200*/  UIADD3.64 UR44, UPT, UPT, UR36, 0x80, URZ ;  /* 0x00000080242c7897 */ /* 0x000fe4000fffe0ff */
[----:B------:R-:W-:-:S02]  /*2210*/  UIADD3.64 UR46, UPT, UPT, UR42, 0x2, URZ ;  /* 0x000000022a2e7897 */ /* 0x000fc4000fffe0ff */
[----:B------:R-:W-:Y:S02]  /*2220*/  UIADD3.64 UR48, UPT, UPT, UR36, 0x100, URZ ;  /* 0x0000010024307897 */ /* 0x000fe4000fffe0ff */
[----:B------:R-:W-:Y:S02]  /*2230*/  UIADD3.64 UR50, UPT, UPT, UR42, 0x4, URZ ;  /* 0x000000042a327897 */ /* 0x000fe4000fffe0ff */
[----:B------:R-:W-:Y:S02]  /*2240*/  UIADD3.64 UR52, UPT, UPT, UR36, 0x180, URZ ;  /* 0x0000018024347897 */ /* 0x000fe4000fffe0ff */
[----:B------:R-:W-:Y:S02]  /*2250*/  UIADD3.64 UR54, UPT, UPT, UR42, 0x7e, URZ ;  /* 0x0000007e2a367897 */ /* 0x000fe4000fffe0ff */
[----:B------:R-:W-:Y:S02]  /*2260*/  UIADD3.64 UR56, UPT, UPT, UR36, 0x200, URZ ;  /* 0x0000020024387897 */ /* 0x000fe4000fffe0ff */
[----:B------:R-:W-:-:S02]  /*2270*/  UIADD3.64 UR58, UPT, UPT, UR42, 0x80, URZ ;  /* 0x000000802a3a7897 */ /* 0x000fc4000fffe0ff */
[----:B------:R-:W-:Y:S02]  /*2280*/  UIADD3.64 UR60, UPT, UPT, UR36, 0x280, URZ ;  /* 0x00000280243c7897 */ /* 0x000fe4000fffe0ff */
[----:B------:R-:W-:Y:S01]  /*2290*/  UIADD3.64 UR62, UPT, UPT, UR42, 0x82, URZ ;  /* 0x000000822a3e7897 */ /* 0x000fe2000fffe0ff */
[----:B------:R-:W-:Y:S01]  /*22a0*/  UMOV UR16, 0x0 ;  /* 0x0000000000107882 */ /* 0x000fe20000000000 */
[----:B------:R-:W-:Y:S01]  /*22b0*/  UMOV UR17, 0x8048010 ;  /* 0x0804801000117882 */ /* 0x000fe20000000000 */
[----:B------:R-:W-:Y:S01]  /*22c0*/  UIADD3.64 UR64, UPT, UPT, UR36, 0x300, URZ ;  /* 0x0000030024407897 */ /* 0x000fe2000fffe0ff */
[----:B------:R-:W-:Y:S01]  /*22d0*/  UMOV UR5, 0x40004040 ;  /* 0x4000404000057882 */ /* 0x000fe20000000000 */
[----:B------:R-:W-:Y:S01]  /*22e0*/  UIADD3.64 UR66, UPT, UPT, UR42, 0x84, URZ ;  /* 0x000000842a427897 */ /* 0x000fe2000fffe0ff */
[----:B------:R-:W-:Y:S01]  /*22f0*/  UMOV UR11, 0x40004040 ;  /* 0x40004040000b7882 */ /* 0x000fe20000000000 */
[----:B------:R-:W-:Y:S01]  /*2300*/  UMOV UR18, 0x0 ;  /* 0x0000000000127882 */ /* 0x000fe20000000000 */
[----:B------:R-:W-:Y:S01]  /*2310*/  UMOV UR19, 0x8048010 ;  /* 0x0804801000137882 */ /* 0x000fe20000000000 */
[----:B------:R-:W-:Y:S01]  /*2320*/  UMOV UR14, 0x0 ;  /* 0x00000000000e7882 */ /* 0x000fe20000000000 */
[----:B------:R-:W-:Y:S01]  /*2330*/  UMOV UR15, 0x8048010 ;  /* 0x08048010000f7882 */ /* 0x000fe20000000000 */
[----:B------:R0:W-:Y:S01]  /*2340*/  UTCHMMA gdesc[UR4], gdesc[UR10], tmem[UR21], tmem[UR16], idesc[UR17], !UPT ;  /* 0x00ff100a040075ea */ /* 0x0001e2000f800015 */
[----:B------:R-:W-:Y:S01]  /*2350*/  UMOV UR26, 0x0 ;  /* 0x00000000001a7882 */ /* 0x000fe20000000000 */
[----:B------:R-:W-:Y:S01]  /*2360*/  UMOV UR27, 0x8048010 ;  /* 0x08048010001b7882 */ /* 0x000fe20000000000 */
[----:B------:R0:W-:Y:S01]  /*2370*/  UTCHMMA gdesc[UR36], gdesc[UR42], tmem[UR21], tmem[UR18], idesc[UR19], UPT ;  /* 0x00ff122a240075ea */ /* 0x0001e2000b800015 */
        /* <DEDUP_REMOVED lines=12> */
[----:B------:R0:W-:Y:S01]  /*2440*/  UTCHMMA gdesc[UR60], gdesc[UR62], tmem[UR21], tmem[UR40], idesc[UR41], UPT ;  /* 0x00ff283e3c0075ea */ /* 0x0001e2000b800015 */
[----:B------:R0:W-:Y:S01]  /*2450*/  UTCHMMA gdesc[UR64], gdesc[UR66], tmem[UR21], tmem[UR38], idesc[UR39], UPT ;  /* 0x00ff2642400075ea */ /* 0x0001e2000b800015 */
[----:B------:R0:W-:Y:S01]  /*2460*/  UTCBAR [UR12], URZ ;  /* 0x000000ff0c0073e9 */ /* 0x0001e200080000ff */
[----:B------:R-:W-:Y:S01]  /*2470*/  NOP ;  /* 0x0000000000007918 */ /* 0x000fe20000000000 */
.L_x_6:
[----:B------:R-:W-:Y:S05]  /*2480*/  @!P0 BRA `(.L_x_7) ;  /* 0x0000000000088947 */ /* 0x000fea0003800000 */
[----:B------:R-:W1:Y:S02]  /*2490*/  SYNCS.PHASECHK.TRANS64.TRYWAIT P2, [UR23+0x9000], RZ ;  /* 0x009000ffff0075a7 */ /* 0x000e640008041117 */
[----:B-1----:R-:W-:Y:S05]  /*24a0*/  @!P2 BRA `(.L_x_8) ;  /* 0x0000004c00d4a947 */ /* 0x002fea0003800000 */
.L_x_7:
[----:B------:R-:W-:Y:S01]  /*24b0*/  BAR.SYNC.DEFER_BLOCKING 0x0 ;  /* 0x0000000000007b1d */ /* 0x000fe20000010000 */
[C---:B------:R-:W-:Y:S02]  /*24c0*/  LOP3.LUT R13, R0.reuse, 0x6f, RZ, 0xc0, !PT ;  /* 0x0000006f000d7812 */ /* 0x040fe400078ec0ff */
[----:B------:R-:W-:Y:S02]  /*24d0*/  LOP3.LUT R2, R0, 0x80, RZ, 0xc0, !PT ;  /* 0x0000008000027812 */ /* 0x000fe400078ec0ff */
[----:B------:R-:W-:Y:S01]  /*24e0*/  SHF.R.U32.HI R15, RZ, 0x1, R0 ;  /* 0x00000001ff0f7819 */ /* 0x000fe20000011600 */
[----:B0-----:R-:W0:Y:S01]  /*24f0*/  LDCU UR4, c[0x0][0x3a8] ;  /* 0x00007500ff0477ac */ /* 0x001e220008000800 */
[----:B------:R-:W-:Y:S01]  /*2500*/  LEA.HI R14, R2, R13, RZ, 0x1d ;  /* 0x0000000d020e7211 */ /* 0x000fe200078fe8ff */
[----:B------:R-:W-:Y:S01]  /*2510*/  LDTM.16dp32bit_t0_t15.x8 R4, tmem[UR20] ;  /* 0x00000014000479ee */ /* 0x000fe20008980000 */
[----:B------:R-:W0:Y:S01]  /*2520*/  LDTM.16dp32bit_t16_t31.x8 R4, tmem[UR20+0x8] ;  /* 0x00000814000479ee */ /* 0x000e2200089a0000 */
[----:B------:R-:W-:Y:S01]  /*2530*/  LOP3.LUT R78, R15, 0x8, RZ, 0xc0, !PT ;  /* 0x000000080f4e7812 */ /* 0x000fe200078ec0ff */
[----:B------:R-:W1:Y:S01]  /*2540*/  LDC R25, c[0x0][0x3d8] ;  /* 0x0000f600ff197b82 */ /* 0x000e620000000800 */
[----:B------:R-:W-:-:S02]  /*2550*/  IADD3 R79, PT, PT, R83, R14, RZ ;  /* 0x0000000e534f7210 */ /* 0x000fc40007ffe0ff */
[C---:B------:R-:W-:Y:S02]  /*2560*/  LOP3.LUT R14, R78.reuse, 0x2, RZ, 0xfc, !PT ;  /* 0x000000024e0e7812 */ /* 0x040fe400078efcff */
[C---:B------:R-:W-:Y:S02]  /*2570*/  LOP3.LUT R16, R78.reuse, 0x3, RZ, 0xfc, !PT ;  /* 0x000000034e107812 */ /* 0x040fe400078efcff */
[C---:B------:R-:W-:Y:S02]  /*2580*/  ISETP.GE.AND P2, PT, R79.reuse, R14, PT ;  /* 0x0000000e4f00720c */ /* 0x040fe40003f46270 */
[----:B------:R-:W-:Y:S02]  /*2590*/  LOP3.LUT R14, R78, 0x4, RZ, 0xfc, !PT ;  /* 0x000000044e0e7812 */ /* 0x000fe400078efcff */
[C---:B------:R-:W-:Y:S02]  /*25a0*/  ISETP.GE.AND P3, PT, R79.reuse, R16, PT ;  /* 0x000000104f00720c */ /* 0x040fe40003f66270 */
[----:B------:R-:W-:Y:S01]  /*25b0*/  ISETP.GE.AND P4, PT, R79, R14, PT ;  /* 0x0000000e4f00720c */ /* 0x000fe20003f86270 */
[----:B------:R-:W2:Y:S01]  /*25c0*/  @!P6 SYNCS.CCTL.IV [UR23+0x9000] ;  /* 0x00900000ff00e9b1 */ /* 0x000ea20008000017 */
[----:B------:R-:W-:Y:S01]  /*25d0*/  NOP ;  /* 0x0000000000007918 */ /* 0x000fe20000000000 */
[----:B------:R-:W-:-:S02]  /*25e0*/  PRMT R27, RZ, 0x7610, R27 ;  /* 0x00007610ff1b7816 */ /* 0x000fc4000000001b */
[----:B------:R-:W-:Y:S02]  /*25f0*/  PRMT R29, RZ, 0x7610, R29 ;  /* 0x00007610ff1d7816 */ /* 0x000fe4000000001d */
[----:B------:R-:W-:Y:S01]  /*2600*/  PRMT R31, RZ, 0x7610, R31 ;  /* 0x00007610ff1f7816 */ /* 0x000fe2000000001f */
[----:B0-----:R-:W-:Y:S01]  /*2610*/  FMUL R7, R7, UR4 ;  /* 0x0000000407077c20 */ /* 0x001fe20008400000 */
[----:B------:R-:W-:Y:S01]  /*2620*/  FMUL R8, R8, UR4 ;  /* 0x0000000408087c20 */ /* 0x000fe20008400000 */
[----:B------:R-:W-:Y:S01]  /*2630*/  FMUL R13, R6, UR4 ;  /* 0x00000004060d7c20 */ /* 0x000fe20008400000 */
[----:B------:R-:W-:Y:S01]  /*2640*/  FMUL R4, R4, UR4 ;  /* 0x0000000404047c20 */ /* 0x000fe20008400000 */
[----:B------:R-:W-:Y:S01]  /*2650*/  LOP3.LUT R6, R78, 0x5, RZ, 0xfc, !PT ;  /* 0x000000054e067812 */ /* 0x000fe200078efcff */
[----:B------:R-:W-:Y:S01]  /*2660*/  FMUL R5, R5, UR4 ;  /* 0x0000000405057c20 */ /* 0x000fe20008400000 */
[----:B------:R-:W-:Y:S01]  /*2670*/  FSEL R19, R7, -INF , P3 ;  /* 0xff80000007137808 */ /* 0x000fe20001800000 */
[----:B------:R-:W-:Y:S01]  /*2680*/  FMUL R9, R9, UR4 ;  /* 0x0000000409097c20 */ /* 0x000fe20008400000 */
[-C--:B------:R-:W-:Y:S01]  /*2690*/  ISETP.GE.AND P3, PT, R79, R78.reuse, PT ;  /* 0x0000004e4f00720c */ /* 0x080fe20003f66270 */
[----:B------:R-:W-:Y:S01]  /*26a0*/  FMUL R10, R10, UR4 ;  /* 0x000000040a0a7c20 */ /* 0x000fe20008400000 */
[----:B------:R-:W-:Y:S01]  /*26b0*/  FSEL R16, R8, -INF , P4 ;  /* 0xff80000008107808 */ /* 0x000fe20002000000 */
[----:B------:R-:W-:Y:S01]  /*26c0*/  FMUL R11, R11, UR4 ;  /* 0x000000040b0b7c20 */ /* 0x000fe20008400000 */
[----:B------:R-:W-:-:S02]  /*26d0*/  ISETP.GT.AND P4, PT, R79, R78, PT ;  /* 0x0000004e4f00720c */ /* 0x000fc40003f84270 */
[----:B------:R-:W-:Y:S02]  /*26e0*/  FSEL R17, R13, -INF , P2 ;  /* 0xff8000000d117808 */ /* 0x000fe40001000000 */
[----:B------:R-:W-:Y:S02]  /*26f0*/  FSEL R13, R4, -INF , P3 ;  /* 0xff800000040d7808 */ /* 0x000fe40001800000 */
[----:B------:R-:W-:Y:S02]  /*2700*/  ISETP.GE.AND P2, PT, R79, R6, PT ;  /* 0x000000064f00720c */ /* 0x000fe40003f46270 */
[C---:B------:R-:W-:Y:S02]  /*2710*/  LOP3.LUT R4, R78.reuse, 0x7, RZ, 0xfc, !PT ;  /* 0x000000074e047812 */ /* 0x040fe400078efcff */
[----:B------:R-:W-:Y:S02]  /*2720*/  LOP3.LUT R6, R78, 0x6, RZ, 0xfc, !PT ;  /* 0x000000064e067812 */ /* 0x000fe400078efcff */
[----:B------:R-:W-:-:S02]  /*2730*/  FSEL R14, R5, -INF , P4 ;  /* 0xff800000050e7808 */ /* 0x000fc40002000000 */
[C---:B------:R-:W-:Y:S02]  /*2740*/  ISETP.GE.AND P4, PT, R79.reuse, R4, PT ;  /* 0x000000044f00720c */ /* 0x040fe40003f86270 */
[----:B------:R-:W-:Y:S02]  /*2750*/  ISETP.GE.AND P3, PT, R79, R6, PT ;  /* 0x000000064f00720c */ /* 0x000fe40003f66270 */
[----:B------:R-:W-:Y:S02]  /*2760*/  FMNMX3 R4, R13, R14, R17, !PT ;  /* 0x0000000e0d047276 */ /* 0x000fe40007800011 */
[----:B------:R-:W-:Y:S02]  /*2770*/  FSEL R9, R9, -INF , P2 ;  /* 0xff80000009097808 */ /* 0x000fe40001000000 */
[----:B------:R-:W-:Y:S02]  /*2780*/  FSEL R10, R10, -INF , P3 ;  /* 0xff8000000a0a7808 */ /* 0x000fe40001800000 */
[----:B------:R-:W-:-:S02]  /*2790*/  FMNMX3 R4, R4, R19, R16, !PT ;  /* 0x0000001304047276 */ /* 0x000fc40007800010 */
[----:B------:R-:W-:Y:S02]  /*27a0*/  FSEL R11, R11, -INF , P4 ;  /* 0xff8000000b0b7808 */ /* 0x000fe40002000000 */
[----:B------:R-:W-:Y:S02]  /*27b0*/  FMNMX3 R4, R4, R9, R10, !PT ;  /* 0x0000000904047276 */ /* 0x000fe4000780000a */
[--C-:B------:R-:W-:Y:S02]  /*27c0*/  SHF.R.U32.HI R5, RZ, 0x2, R0.reuse ;  /* 0x00000002ff057819 */ /* 0x100fe40000011600 */
[----:B------:R-:W-:Y:S02]  /*27d0*/  FMNMX R7, R11, R4, !PT ;  /* 0x000000040b077209 */ /* 0x000fe40007800000 */
[----:B------:R-:W-:Y:S02]  /*27e0*/  LOP3.LUT R21, R5, 0x38, RZ, 0xc0, !PT ;  /* 0x0000003805157812 */ /* 0x000fe400078ec0ff */
[--C-:B------:R-:W-:Y:S01]  /*27f0*/  SHF.R.U32.HI R4, RZ, 0x4, R0.reuse ;  /* 0x00000004ff047819 */ /* 0x100fe20000011600 */
[----:B------:R-:W0:Y:S01]  /*2800*/  SHFL.BFLY PT, R82, R7, 0x10, 0x1f ;  /* 0x0e001f0007527f89 */ /* 0x000e2200000e0000 */
[----:B------:R-:W-:-:S02]  /*2810*/  LOP3.LUT R21, R21, 0x1f, R0, 0xf8, !PT ;  /* 0x0000001f15157812 */ /* 0x000fc400078ef800 */
[----:B------:R-:W-:Y:S02]  /*2820*/  SGXT.U32 R4, R4, 0x4 ;  /* 0x000000040404781a */ /* 0x000fe40000000000 */
[----:B------:R-:W-:Y:S01]  /*2830*/  LEA.HI R5, R0, 0x30, RZ, 0x1c ;  /* 0x0000003000057811 */ /* 0x000fe200078fe0ff */
[----:B------:R-:W-:Y:S01]  /*2840*/  IMAD.SHL.U32 R21, R21, 0x10, RZ ;  /* 0x0000001015157824 */ /* 0x000fe200078e00ff */
[----:B------:R-:W-:Y:S01]  /*2850*/  PRMT R33, RZ, 0x7610, R33 ;  /* 0x00007610ff217816 */ /* 0x000fe20000000021 */
[----:B-1----:R-:W-:Y:S01]  /*2860*/  IMAD R6, R4, R25, RZ ;  /* 0x0000001904067224 */ /* 0x002fe200078e02ff */
[----:B------:R-:W-:Y:S02]  /*2870*/  LEA.HI R4, R0, 0x70, RZ, 0x1c ;  /* 0x0000007000047811 */ /* 0x000fe400078fe0ff */
[----:B------:R-:W-:Y:S02]  /*2880*/  LOP3.LUT R20, R21, 0x1b0, RZ, 0xc0, !PT ;  /* 0x000001b015147812 */ /* 0x000fe400078ec0ff */
[----:B------:R-:W-:Y:S01]  /*2890*/  LEA R122, P3, R6, R111, 0x1 ;  /* 0x0000006f067a7211 */ /* 0x000fe200078608ff */
[----:B------:R-:W-:Y:S01]  /*28a0*/  IMAD R8, R4, R25, RZ ;  /* 0x0000001904087224 */ /* 0x000fe200078e02ff */
[----:B------:R-:W-:-:S02]  /*28b0*/  LOP3.LUT R20, R20, 0x40, R15, 0xf8, !PT ;  /* 0x0000004014147812 */ /* 0x000fc400078ef80f */
[----:B------:R-:W-:Y:S02]  /*28c0*/  LEA.HI.X.SX32 R123, R6, R23, 0x1, P3 ;  /* 0x00000017067b7211 */ /* 0x000fe400018f0eff */
[----:B------:R-:W-:Y:S01]  /*28d0*/  PRMT R15, RZ, 0x7610, R15 ;  /* 0x00007610ff0f7816 */ /* 0x000fe2000000000f */
[----:B------:R-:W-:Y:S01]  /*28e0*/  VIADD R72, R20, UR23 ;  /* 0x0000001714487c36 */ /* 0x000fe20008000000 */
[----:B------:R-:W-:Y:S02]  /*28f0*/  PRMT R35, RZ, 0x7610, R35 ;  /* 0x00007610ff237816 */ /* 0x000fe40000000023 */
[----:B0-----:R-:W-:Y:S01]  /*2900*/  FMNMX3 R82, R7, -INF , R82, !PT ;  /* 0xff80000007527876 */ /* 0x001fe20007800052 */
[----:B------:R-:W-:Y:S02]  /*2910*/  IMAD R7, R5, R25, RZ ;  /* 0x0000001905077224 */ /* 0x000fe400078e02ff */
[----:B------:R-:W-:Y:S02]  /*2920*/  IMAD R5, R25, 0x10, R6 ;  /* 0x0000001019057824 */ /* 0x000fe400078e0206 */
[----:B------:R-:W-:Y:S01]  /*2930*/  FADD R18, -R82, -INF ;  /* 0xff80000052127421 */ /* 0x000fe20000000100 */
[-C--:B------:R-:W-:Y:S01]  /*2940*/  LEA R116, P2, R7, R111.reuse, 0x1 ;  /* 0x0000006f07747211 */ /* 0x080fe200078408ff */
[----:B------:R-:W-:Y:S01]  /*2950*/  IMAD R4, R25, 0x10, R5 ;  /* 0x0000001019047824 */ /* 0x000fe200078e0205 */
[----:B------:R-:W-:Y:S01]  /*2960*/  LEA R120, P4, R5, R111, 0x1 ;  /* 0x0000006f05787211 */ /* 0x000fe200078808ff */
[----:B------:R-:W-:Y:S01]  /*2970*/  FMUL R18, R18, 1.4426950216293334961 ;  /* 0x3fb8aa3b12127820 */ /* 0x000fe20000400000 */
[----:B------:R-:W-:-:S02]  /*2980*/  LEA.HI.X.SX32 R117, R7, R23, 0x1, P2 ;  /* 0x0000001707757211 */ /* 0x000fc400010f0eff */
[C---:B------:R-:W-:Y:S01]  /*2990*/  LEA R118, P3, R4.reuse, R111, 0x1 ;  /* 0x0000006f04767211 */ /* 0x040fe200078608ff */
[----:B------:R-:W2:Y:S01]  /*29a0*/  MUFU.EX2 R85, R18 ;  /* 0x0000001200557308 */ /* 0x000ea20000000800 */
[----:B------:R-:W-:Y:S02]  /*29b0*/  LEA R6, R25, R4, 0x5 ;  /* 0x0000000419067211 */ /* 0x000fe400078e28ff */
[-C--:B------:R-:W-:Y:S02]  /*29c0*/  LEA.HI.X.SX32 R119, R4, R23.reuse, 0x1, P3 ;  /* 0x0000001704777211 */ /* 0x080fe400018f0eff */
[----:B------:R-:W-:Y:S01]  /*29d0*/  LEA.HI.X.SX32 R121, R5, R23, 0x1, P4 ;  /* 0x0000001705797211 */ /* 0x000fe200020f0eff */
[C---:B------:R-:W-:Y:S01]  /*29e0*/  IMAD R4, R25.reuse, 0x10, R6 ;  /* 0x0000001019047824 */ /* 0x040fe200078e0206 */
[-C--:B------:R-:W-:Y:S02]  /*29f0*/  LEA R114, P3, R6, R111.reuse, 0x1 ;  /* 0x0000006f06727211 */ /* 0x080fe400078608ff */
[----:B------:R-:W-:Y:S01]  /*2a00*/  LEA R108, P4, R8, R111, 0x1 ;  /* 0x0000006f086c7211 */ /* 0x000fe200078808ff */
[----:B------:R-:W-:Y:S01]  /*2a10*/  IMAD R5, R25, 0x10, R4 ;  /* 0x0000001019057824 */ /* 0x000fe200078e0204 */
[----:B------:R-:W-:-:S02]  /*2a20*/  LEA.HI.X.SX32 R115, R6, R23, 0x1, P3 ;  /* 0x0000001706737211 */ /* 0x000fc400018f0eff */
[-C--:B------:R-:W-:Y:S02]  /*2a30*/  LEA R112, P2, R4, R111.reuse, 0x1 ;  /* 0x0000006f04707211 */ /* 0x080fe400078408ff */
[C---:B------:R-:W-:Y:S01]  /*2a40*/  LEA R110, P3, R5.reuse, R111, 0x1 ;  /* 0x0000006f056e7211 */ /* 0x040fe200078608ff */
[----:B--2---:R0:W-:Y:S01]  /*2a50*/  STSM.16.M88 [R72+0x8000], R85 ;  /* 0x0080005548007844 */ /* 0x0041e20000000000 */
[-C--:B------:R-:W-:Y:S02]  /*2a60*/  LEA.HI.X.SX32 R109, R8, R23.reuse, 0x1, P4 ;  /* 0x00000017086d7211 */ /* 0x080fe400020f0eff */
[-C--:B------:R-:W-:Y:S01]  /*2a70*/  LEA.HI.X.SX32 R113, R4, R23.reuse, 0x1, P2 ;  /* 0x0000001704717211 */ /* 0x080fe200010f0eff */
[----:B------:R-:W-:Y:S01]  /*2a80*/  BAR.SYNC.DEFER_BLOCKING 0x0 ;  /* 0x0000000000007b1d */ /* 0x000fe20000010000 */
[----:B------:R-:W-:Y:S02]  /*2a90*/  LEA.HI.X.SX32 R111, R5, R23, 0x1, P3 ;  /* 0x00000017056f7211 */ /* 0x000fe400018f0eff */
[----:B------:R-:W-:-:S02]  /*2aa0*/  PRMT R23, RZ, 0x7610, R23 ;  /* 0x00007610ff177816 */ /* 0x000fc40000000017 */
[----:B------:R-:W-:Y:S01]  /*2ab0*/  PRMT R25, RZ, 0x7610, R25 ;  /* 0x00007610ff197816 */ /* 0x000fe20000000019 */
[----:B------:R-:W2:Y:S04]  /*2ac0*/  @P0 LDG.E.U16 R15, desc[UR30][R122.64] ;  /* 0x0000001e7a0f0981 */ /* 0x000ea8000c1e1500 */
[----:B------:R-:W3:Y:S04]  /*2ad0*/  @P0 LDG.E.U16 R23, desc[UR30][R120.64] ;  /* 0x0000001e78170981 */ /* 0x000ee8000c1e1500 */
[----:B------:R-:W4:Y:S04]  /*2ae0*/  @P0 LDG.E.U16 R25, desc[UR30][R118.64] ;  /* 0x0000001e76190981 */ /* 0x000f28000c1e1500 */
[----:B------:R-:W5:Y:S04]  /*2af0*/  @P0 LDG.E.U16 R27, desc[UR30][R116.64] ;  /* 0x0000001e741b0981 */ /* 0x000f68000c1e1500 */
[----:B------:R-:W5:Y:S04]  /*2b00*/  @P0 LDG.E.U16 R29, desc[UR30][R114.64] ;  /* 0x0000001e721d0981 */ /* 0x000f68000c1e1500 */
[----:B------:R-:W5:Y:S04]  /*2b10*/  @P0 LDG.E.U16 R31, desc[UR30][R112.64] ;  /* 0x0000001e701f0981 */ /* 0x000f68000c1e1500 */
[----:B------:R-:W5:Y:S04]  /*2b20*/  @P0 LDG.E.U16 R33, desc[UR30][R110.64] ;  /* 0x0000001e6e210981 */ /* 0x000f68000c1e1500 */
[----:B------:R-:W5:Y:S01]  /*2b30*/  @P0 LDG.E.U16 R35, desc[UR30][R108.64] ;  /* 0x0000001e6c230981 */ /* 0x000f62000c1e1500 */
[--C-:B------:R-:W-:Y:S01]  /*2b40*/  FADD R13, R13, -R82.reuse ;  /* 0x800000520d0d7221 */ /* 0x100fe20000000000 */
[--C-:B------:R-:W-:Y:S01]  /*2b50*/  FADD R14, R14, -R82.reuse ;  /* 0x800000520e0e7221 */ /* 0x100fe20000000000 */
[--C-:B------:R-:W-:Y:S01]  /*2b60*/  FADD R17, R17, -R82.reuse ;  /* 0x8000005211117221 */ /* 0x100fe20000000000 */
[----:B------:R-:W-:Y:S01]  /*2b70*/  LOP3.LUT R71, R21, 0x1f0, RZ, 0xc0, !PT ;  /* 0x000001f015477812 */ /* 0x000fe200078ec0ff */
[----:B------:R-:W-:Y:S01]  /*2b80*/  FMUL R13, R13, 1.4426950216293334961 ;  /* 0x3fb8aa3b0d0d7820 */ /* 0x000fe20000400000 */
[----:B------:R-:W-:Y:S01]  /*2b90*/  FMUL R14, R14, 1.4426950216293334961 ;  /* 0x3fb8aa3b0e0e7820 */ /* 0x000fe20000400000 */
[----:B------:R-:W-:Y:S01]  /*2ba0*/  FMUL R17, R17, 1.4426950216293334961 ;  /* 0x3fb8aa3b11117820 */ /* 0x000fe20000400000 */
[--C-:B------:R-:W-:Y:S01]  /*2bb0*/  FADD R19, R19, -R82.reuse ;  /* 0x8000005213137221 */ /* 0x100fe20000000000 */
[----:B------:R-:W-:Y:S01]  /*2bc0*/  MUFU.EX2 R4, R13 ;  /* 0x0000000d00047308 */ /* 0x000fe20000000800 */
[--C-:B------:R-:W-:Y:S01]  /*2bd0*/  FADD R16, R16, -R82.reuse ;  /* 0x8000005210107221 */ /* 0x100fe20000000000 */
[----:B------:R0:W1:Y:S01]  /*2be0*/  LDSM.16.M88 R86, [R71+UR23+0x8000] ;  /* 0x008000174756783b */ /* 0x0000620008000000 */
[----:B------:R-:W-:Y:S01]  /*2bf0*/  FMUL R19, R19, 1.4426950216293334961 ;  /* 0x3fb8aa3b13137820 */ /* 0x000fe20000400000 */
[--C-:B------:R-:W-:Y:S01]  /*2c00*/  FADD R9, R9, -R82.reuse ;  /* 0x8000005209097221 */ /* 0x100fe20000000000 */
[----:B------:R-:W-:Y:S01]  /*2c10*/  FMUL R16, R16, 1.4426950216293334961 ;  /* 0x3fb8aa3b10107820 */ /* 0x000fe20000400000 */
[----:B------:R-:W-:Y:S01]  /*2c20*/  ISETP.NE.U32.AND P2, PT, R12, RZ, PT ;  /* 0x000000ff0c00720c */ /* 0x000fe20003f45070 */
[--C-:B------:R-:W-:Y:S01]  /*2c30*/  FADD R10, R10, -R82.reuse ;  /* 0x800000520a0a7221 */ /* 0x100fe20000000000 */
[----:B------:R-:W0:Y:S01]  /*2c40*/  MUFU.EX2 R5, R14 ;  /* 0x0000000e00057308 */ /* 0x000e220000000800 */
[----:B------:R-:W-:Y:S01]  /*2c50*/  FMUL R9, R9, 1.4426950216293334961 ;  /* 0x3fb8aa3b09097820 */ /* 0x000fe20000400000 */
[----:B------:R-:W-:Y:S01]  /*2c60*/  SEL R7, RZ, 0x90, !P2 ;  /* 0x00000090ff077807 */ /* 0x000fe20005000000 */
[----:B------:R-:W-:Y:S01]  /*2c70*/  FMUL R10, R10, 1.4426950216293334961 ;  /* 0x3fb8aa3b0a0a7820 */ /* 0x000fe20000400000 */
[----:B------:R-:W-:Y:S01]  /*2c80*/  FADD R11, R11, -R82 ;  /* 0x800000520b0b7221 */ /* 0x000fe20000000000 */
[----:B------:R-:W-:Y:S01]  /*2c90*/  UIADD3 UR69, UPT, UPT, UR29, 0x90, URZ ;  /* 0x000000901d457890 */ /* 0x000fe2000fffe0ff */
[----:B------:R-:W-:Y:S01]  /*2ca0*/  LOP3.LUT R80, R7, 0x17e, R80, 0x78, !PT ;  /* 0x0000017e07507812 */ /* 0x000fe200078e7850 */
[----:B------:R-:W-:Y:S01]  /*2cb0*/  BAR.SYNC.DEFER_BLOCKING 0x0 ;  /* 0x0000000000007b1d */ /* 0x000fe20000010000 */
[----:B------:R-:W-:Y:S01]  /*2cc0*/  FMUL R11, R11, 1.4426950216293334961 ;  /* 0x3fb8aa3b0b0b7820 */ /* 0x000fe20000400000 */
[----:B------:R-:W-:-:S04]  /*2cd0*/  UIADD3 UR9, UPT, UPT, UR9, UR69, URZ ;  /* 0x0000004509097290 */ /* 0x000fc8000fffe0ff */
[----:B------:R-:W1:Y:S01]  /*2ce0*/  MUFU.EX2 R17, R17 ;  /* 0x0000001100117308 */ /* 0x000e620000000800 */
[----:B------:R-:W-:Y:S01]  /*2cf0*/  ULEA UR25, UR25, UR9, 0x12 ;  /* 0x0000000919197291 */ /* 0x000fe2000f8e90ff */
[----:B0-----:R-:W-:Y:S01]  /*2d00*/  FADD R8, R4, R5 ;  /* 0x0000000504087221 */ /* 0x001fe20000000000 */
[----:B------:R-:W-:-:S05]  /*2d10*/  F2FP.F16.F32.PACK_AB R4, R5, R4 ;  /* 0x000000040504723e */ /* 0x000fca00000000ff */
[----:B------:R-:W0:Y:S08]  /*2d20*/  MUFU.EX2 R6, R19 ;  /* 0x0000001300067308 */ /* 0x000e300000000800 */
[----:B------:R-:W0:Y:S01]  /*2d30*/  MUFU.EX2 R16, R16 ;  /* 0x0000001000107308 */ /* 0x000e220000000800 */
[----:B-1----:R-:W-:-:S07]  /*2d40*/  FADD R13, R17, R8 ;  /* 0x00000008110d7221 */ /* 0x002fce0000000000 */
[----:B------:R-:W1:Y:S01]  /*2d50*/  MUFU.EX2 R9, R9 ;  /* 0x0000000900097308 */ /* 0x000e620000000800 */
[C---:B0-----:R-:W-:Y:S01]  /*2d60*/  FADD R13, R6.reuse, R13 ;  /* 0x0000000d060d7221 */ /* 0x041fe20000000000 */
[----:B------:R-:W-:-:S06]  /*2d70*/  F2FP.F16.F32.PACK_AB R5, R6, R17 ;  /* 0x000000110605723e */ /* 0x000fcc00000000ff */
[----:B------:R0:W1:Y:S08]  /*2d80*/  MUFU.EX2 R7, R10 ;  /* 0x0000000a00077308 */ /* 0x0000700000000800 */
[----:B------:R-:W1:Y:S01]  /*2d90*/  MUFU.EX2 R8, R11 ;  /* 0x0000000b00087308 */ /* 0x000e620000000800 */
[----:B0-----:R-:W-:Y:S01]  /*2da0*/  FADD R10, R16, R13 ;  /* 0x0000000d100a7221 */ /* 0x001fe20000000000 */
[----:B-1----:R-:W-:-:S03]  /*2db0*/  F2FP.F16.F32.PACK_AB R6, R9, R16 ;  /* 0x000000100906723e */ /* 0x002fc600000000ff */
[----:B------:R-:W-:-:S04]  /*2dc0*/  FADD R10, R9, R10 ;  /* 0x0000000a090a7221 */ /* 0x000fc80000000000 */
[----:B------:R-:W-:-:S04]  /*2dd0*/  FADD R13, R7, R10 ;  /* 0x0000000a070d7221 */ /* 0x000fc80000000000 */
[C---:B------:R-:W-:Y:S01]  /*2de0*/  FADD R84, R8.reuse, R13 ;  /* 0x0000000d08547221 */ /* 0x040fe20000000000 */
[----:B------:R-:W-:-:S04]  /*2df0*/  F2FP.F16.F32.PACK_AB R7, R8, R7 ;  /* 0x000000070807723e */ /* 0x000fc800000000ff */
[----:B------:R0:W1:Y:S04]  /*2e00*/  SHFL.BFLY PT, R81, R84, 0x10, 0x1f ;  /* 0x0e001f0054517f89 */ /* 0x00006800000e0000 */
[----:B--2---:R0:W-:Y:S04]  /*2e10*/  STS.U16 [R80+UR23+0x8000], R15 ;  /* 0x0080000f50007988 */ /* 0x0041e80008000417 */
[----:B---3--:R0:W-:Y:S04]  /*2e20*/  STS.U16 [R80+UR23+0x8200], R23 ;  /* 0x0082001750007988 */ /* 0x0081e80008000417 */
[----:B----4-:R0:W-:Y:S04]  /*2e30*/  STS.U16 [R80+UR23+0x8400], R25 ;  /* 0x0084001950007988 */ /* 0x0101e80008000417 */
[----:B-----5:R0:W-:Y:S04]  /*2e40*/  STS.U16 [R80+UR23+0x8600], R27 ;  /* 0x0086001b50007988 */ /* 0x0201e80008000417 */
[----:B------:R0:W-:Y:S04]  /*2e50*/  STS.U16 [R80+UR23+0x8800], R29 ;  /* 0x0088001d50007988 */ /* 0x0001e80008000417 */
[----:B------:R0:W-:Y:S04]  /*2e60*/  STS.U16 [R80+UR23+0x8a00], R31 ;  /* 0x008a001f50007988 */ /* 0x0001e80008000417 */
[----:B------:R0:W-:Y:S04]  /*2e70*/  STS.U16 [R80+UR23+0x8c00], R33 ;  /* 0x008c002150007988 */ /* 0x0001e80008000417 */
[----:B------:R0:W-:Y:S01]  /*2e80*/  STS.U16 [R80+UR23+0x8e00], R35 ;  /* 0x008e002350007988 */ /* 0x0001e20008000417 */
[----:B-1----:R-:W-:Y:S05]  /*2e90*/  @!P0 BRA `(.L_x_9) ;  /* 0x0000000000088947 */ /* 0x002fea0003800000 */
[----:B------:R1:W-:Y:S01]  /*2ea0*/  STTM.16dp32bit_t0_t15.x4 tmem[UR25], R4 ;  /* 0x00000004000079ed */ /* 0x0003e20008900019 */
[----:B------:R1:W-:Y:S02]  /*2eb0*/  STTM.16dp32bit_t16_t31.x4 tmem[UR25+0x4], R4 ;  /* 0x00000404000079ed */ /* 0x0003e40008920019 */
.L_x_9:
[----:B------:R-:W2:Y:S02]  /*2ec0*/  FENCE.VIEW.ASYNC.T ;  /* 0x00000000000073c6 */ /* 0x000ea40000000200 */
[----:B--2---:R-:W-:Y:S06]  /*2ed0*/  BAR.SYNC.DEFER_BLOCKING 0x0 ;  /* 0x0000000000007b1d */ /* 0x004fec0000010000 */
[----:B01----:R-:W0:Y:S01]  /*2ee0*/  LDTM.x64 R4, tmem[UR22] ;  /* 0x00000016000479ee */ /* 0x003e220008340000 */
[----:B------:R-:W-:Y:S01]  /*2ef0*/  NOP ;  /* 0x0000000000007918 */ /* 0x000fe20000000000 */
[----:B------:R-:W-:Y:S05]  /*2f00*/  @!P0 BRA `(.L_x_10) ;  /* 0x0000000400048947 */ /* 0x000fea0003800000 */
[C---:B0-----:R-:W-:Y:S01]  /*2f10*/  FMUL R4, R86.reuse, R4 ;  /* 0x0000000456047220 */ /* 0x041fe20000400000 */
[C---:B------:R-:W-:Y:S01]  /*2f20*/  FMUL R5, R86.reuse, R5 ;  /* 0x0000000556057220 */ /* 0x040fe20000400000 */
        /* <DEDUP_REMOVED lines=61> */
[----:B------:R-:W-:-:S04]  /*3300*/  FMUL R67, R86, R67 ;  /* 0x0000004356437220 */ /* 0x000fc80000400000 */
[----:B------:R1:W-:Y:S03]  /*3310*/  STTM.x64 tmem[UR22], R4 ;  /* 0x00000004000079ed */ /* 0x0003e60008340016 */
.L_x_10:
[----:B0-----:R-:W0:Y:S02]  /*3320*/  FENCE.VIEW.ASYNC.T ;  /* 0x00000000000073c6 */ /* 0x001e240000000200 */
[----:B0-----:R-:W-:Y:S01]  /*3330*/  BAR.SYNC.DEFER_BLOCKING 0x0 ;  /* 0x0000000000007b1d */ /* 0x001fe20000010000 */
[----:B------:R-:W-:Y:S01]  /*3340*/  FADD R84, R84, R81 ;  /* 0x0000005154547221 */ /* 0x000fe20000000000 */
[----:B------:R-:W-:Y:S01]  /*3350*/  UIADD3 UR28, UPT, UPT, UR23, 0xb000, URZ ;  /* 0x0000b000171c7890 */ /* 0x000fe2000fffe0ff */
[----:B------:R-:W-:Y:S02]  /*3360*/  FSEL R100, R82, -INF , P0 ;  /* 0xff80000052647808 */ /* 0x000fe40000000000 */
[----:B------:R-:W-:Y:S01]  /*3370*/  FADD R84, R85, R84 ;  /* 0x0000005455547221 */ /* 0x000fe20000000000 */
[----:B------:R-:W-:-:S04]  /*3380*/  LOP3.LUT R81, R0, 0xff, RZ, 0xc0, !PT ;  /* 0x000000ff00517812 */ /* 0x000fc800078ec0ff */
[----:B------:R-:W-:Y:S01]  /*3390*/  FSEL R82, R84, 1, P0 ;  /* 0x3f80000054527808 */ /* 0x000fe20000000000 */
[----:B------:R0:W-:Y:S06]  /*33a0*/  MEMBAR.ALL.CTA ;  /* 0x0000000000007992 */ /* 0x0001ec0000008000 */
[----:B0-----:R-:W0:Y:S02]  /*33b0*/  FENCE.VIEW.ASYNC.S ;  /* 0x00000000000073c6 */ /* 0x001e240000000000 */
[----:B0-----:R-:W-:Y:S06]  /*33c0*/  BAR.SYNC.DEFER_BLOCKING 0x0 ;  /* 0x0000000000007b1d */ /* 0x001fec0000010000 */
[----:B------:R-:W-:Y:S05]  /*33d0*/  @!P1 BRA `(.L_x_11) ;  /* 0x0000000000449947 */ /* 0x000fea0003800000 */
[----:B------:R-:W-:Y:S01]  /*33e0*/  UIADD3 UR4, UPT, UPT, UR23, 0x8000, URZ ;  /* 0x0000800017047890 */ /* 0x000fe2000fffe0ff */
[----:B------:R-:W-:Y:S01]  /*33f0*/  BSSY.RECONVERGENT B0, `(.L_x_12) ;  /* 0x000000e000007945 */ /* 0x000fe20003800200 */
[----:B------:R-:W-:Y:S02]  /*3400*/  ELECT P0, URZ, PT ;  /* 0x0000000000ff782f */ /* 0x000fe40003800000 */
[----:B------:R-:W-:Y:S01]  /*3410*/  USHF.R.U32.HI UR4, URZ, 0x4, UR4 ;  /* 0x00000004ff047899 */ /* 0x000fe20008011604 */
[----:B------:R-:W-:Y:S01]  /*3420*/  UMOV UR10, 0x0 ;  /* 0x00000000000a7882 */ /* 0x000fe20000000000 */
[----:B------:R-:W-:Y:S02]  /*3430*/  UMOV UR11, 0x8200010 ;  /* 0x08200010000b7882 */ /* 0x000fe40000000000 */
[----:B------:R-:W-:Y:S01]  /*3440*/  USGXT.U32 UR4, UR4, 0xe ;  /* 0x0000000e0404789a */ /* 0x000fe20008000000 */
[----:B------:R-:W-:-:S08]  /*3450*/  UMOV UR5, 0xc0004010 ;  /* 0xc000401000057882 */ /* 0x000fd00000000000 */
[----:B------:R0:W-:Y:S01]  /*3460*/  UTCHMMA tmem[UR69], gdesc[UR4], tmem[UR29], tmem[UR10], idesc[UR11], UPT ;  /* 0x00ff0a04450079ea */ /* 0x0001e2000b80001d */
[----:B------:R-:W-:Y:S05]  /*3470*/  @!P0 BRA `(.L_x_13) ;  /* 0x0000000000148947 */ /* 0x000fea0003800000 */
[----:B0-----:R-:W-:Y:S01]  /*3480*/  UMOV UR4, UR28 ;  /* 0x0000001c00047c82 */ /* 0x001fe20008000000 */
[----:B------:R-:W-:Y:S02]  /*3490*/  UMOV UR5, URZ ;  /* 0x000000ff00057c82 */ /* 0x000fe40008000000 */
[----:B------:R-:W-:Y:S02]  /*34a0*/  UMOV UR4, UR4 ;  /* 0x0000000400047c82 */ /* 0x000fe40008000000 */
[----:B------:R2:W-:Y:S01]  /*34b0*/  UTCBAR [UR4], URZ ;  /* 0x000000ff040073e9 */ /* 0x0005e200080000ff */
[----:B------:R-:W-:Y:S02]  /*34c0*/  NOP ;  /* 0x0000000000007918 */ /* 0x000fe40000000000 */
.L_x_13:
[----:B0-2---:R-:W-:Y:S05]  /*34d0*/  BSYNC.RECONVERGENT B0 ;  /* 0x0000000000007941 */ /* 0x005fea0003800200 */
.L_x_12:
[----:B------:R-:W-:Y:S05]  /*34e0*/  BRA `(.L_x_14) ;  /* 0x0000000000087947 */ /* 0x000fea0003800000 */
.L_x_11:
[----:B------:R-:W-:-:S13]  /*34f0*/  ISETP.GE.AND P0, PT, R83, RZ, PT ;  /* 0x000000ff5300720c */ /* 0x000fda0003f06270 */
[----:B------:R-:W-:Y:S05]  /*3500*/  @!P0 BRA `(.L_x_15) ;  /* 0x0000001400888947 */ /* 0x000fea0003800000 */
.L_x_14:
[----:B------:R-:W-:Y:S01]  /*3510*/  USHF.R.U32.HI UR9, URZ, 0x4, UR23 ;  /* 0x00000004ff097899 */ /* 0x000fe20008011617 */
[----:B------:R-:W-:Y:S01]  /*3520*/  SHF.L.U32 R85, R3, 0x4, RZ ;  /* 0x0000000403557819 */ /* 0x000fe200000006ff */
[----:B------:R-:W-:Y:S01]  /*3530*/  USHF.R.U32.HI UR14, URZ, 0x4, UR8 ;  /* 0x00000004ff0e7899 */ /* 0x000fe20008011608 */
[----:B------:R-:W-:Y:S01]  /*3540*/  VIADD R86, R83, 0x70 ;  /* 0x0000007053567836 */ /* 0x000fe20000000000 */
[----:B------:R-:W-:Y:S01]  /*3550*/  UIADD3 UR8, UPT, UPT, UR23, 0xa000, URZ ;  /* 0x0000a00017087890 */ /* 0x000fe2000fffe0ff */
[----:B-1----:R-:W-:Y:S01]  /*3560*/  IMAD.MOV.U32 R12, RZ, RZ, RZ ;  /* 0x000000ffff0c7224 */ /* 0x002fe200078e00ff */
[----:B------:R-:W-:Y:S01]  /*3570*/  USGXT.U32 UR9, UR9, 0xe ;  /* 0x0000000e0909789a */ /* 0x000fe20008000000 */
[----:B------:R-:W-:Y:S01]  /*3580*/  IMAD.MOV.U32 R3, RZ, RZ, RZ ;  /* 0x000000ffff037224 */ /* 0x000fe200078e00ff */
[----:B------:R-:W-:Y:S01]  /*3590*/  USGXT.U32 UR14, UR14, 0xe ;  /* 0x0000000e0e0e789a */ /* 0x000fe20008000000 */
[----:B------:R-:W-:Y:S01]  /*35a0*/  MOV R84, R85 ;  /* 0x0000005500547202 */ /* 0x000fe20000000f00 */
[----:B------:R-:W-:-:S02]  /*35b0*/  USHF.R.U32.HI UR68, URZ, 0x4, UR8 ;  /* 0x00000004ff447899 */ /* 0x000fc40008011608 */
[----:B------:R-:W-:Y:S02]  /*35c0*/  UIADD3 UR8, UP2, UPT, UR9, 0x4000080, URZ ;  /* 0x0400008009087890 */ /* 0x000fe4000ff5e0ff */
[----:B------:R-:W-:Y:S02]  /*35d0*/  USHF.L.U32 UR26, UR7, 0x4, URZ ;  /* 0x00000004071a7899 */ /* 0x000fe400080006ff */
[----:B------:R-:W-:Y:S01]  /*35e0*/  UIADD3 UR10, UP1, UPT, UR14, 0x2, URZ ;  /* 0x000000020e0a7890 */ /* 0x000fe2000ff3e0ff */
[----:B------:R-:W-:Y:S01]  /*35f0*/  UMOV UR5, URZ ;  /* 0x000000ff00057c82 */ /* 0x000fe20008000000 */
[----:B------:R-:W-:Y:S01]  /*3600*/  UMOV UR4, URZ ;  /* 0x000000ff00047c82 */ /* 0x000fe20008000000 */
[----:B------:R-:W-:Y:S01]  /*3610*/  ULOP3.LUT UR12, UR9, 0x4000000, URZ, 0xfc, !UPT ;  /* 0x04000000090c7892 */ /* 0x000fe2000f8efcff */
[----:B------:R-:W-:Y:S01]  /*3620*/  IMAD.U32 R83, RZ, RZ, UR26 ;  /* 0x0000001aff537e24 */ /* 0x000fe2000f8e00ff */
[----:B------:R-:W-:Y:S02]  /*3630*/  UIADD3.X UR9, UPT, UPT, UR5, 0x40004040, URZ, UP2, !UPT ;  /* 0x4000404005097890 */ /* 0x000fe400097fe4ff */
[----:B------:R-:W-:-:S02]  /*3640*/  UIADD3.X UR11, UPT, UPT, UR4, 0x40004040, URZ, UP1, !UPT ;  /* 0x40004040040b7890 */ /* 0x000fc40008ffe4ff */
[----:B------:R-:W-:Y:S02]  /*3650*/  UIADD3 UR34, UP2, UPT, UR8, 0x100, URZ ;  /* 0x0000010008227890 */ /* 0x000fe4000ff5e0ff */
[----:B------:R-:W-:Y:S02]  /*3660*/  UIADD3 UR32, UP1, UPT, UR8, 0x80, URZ ;  /* 0x0000008008207890 */ /* 0x000fe4000ff3e0ff */
[----:B------:R-:W-:Y:S02]  /*3670*/  UIADD3 UR36, UP3, UPT, UR8, 0x180, URZ ;  /* 0x0000018008247890 */ /* 0x000fe4000ff7e0ff */
[----:B------:R-:W-:Y:S02]  /*3680*/  UIADD3 UR38, UP4, UPT, UR8, 0x200, URZ ;  /* 0x0000020008267890 */ /* 0x000fe4000ff9e0ff */
[----:B------:R-:W-:Y:S02]  /*3690*/  UIADD3 UR40, UP5, UPT, UR8, 0x280, URZ ;  /* 0x0000028008287890 */ /* 0x000fe4000ffbe0ff */
[----:B------:R-:W-:-:S02]  /*36a0*/  UIADD3 UR42, UP6, UPT, UR8, 0x300, URZ ;  /* 0x00000300082a7890 */ /* 0x000fc4000ffde0ff */
[----:B------:R-:W-:Y:S01]  /*36b0*/  UIADD3.X UR35, UPT, UPT, UR9, URZ, URZ, UP2, !UPT ;  /* 0x000000ff09237290 */ /* 0x000fe200097fe4ff */
[----:B------:R-:W-:Y:S01]  /*36c0*/  UMOV UR27, 0x1 ;  /* 0x00000001001b7882 */ /* 0x000fe20000000000 */
[----:B------:R-:W-:Y:S01]  /*36d0*/  UMOV UR6, URZ ;  /* 0x000000ff00067c82 */ /* 0x000fe20008000000 */
[----:B------:R-:W-:Y:S01]  /*36e0*/  UMOV UR7, URZ ;  /* 0x000000ff00077c82 */ /* 0x000fe20008000000 */
[----:B------:R-:W0:Y:S01]  /*36f0*/  LDCU UR70, c[0x0][0x3a8] ;  /* 0x00007500ff4677ac */ /* 0x000e220008000800 */
[----:B------:R-:W-:Y:S02]  /*3700*/  USGXT.U32 UR68, UR68, 0xe ;  /* 0x0000000e4444789a */ /* 0x000fe40008000000 */
[----:B------:R-:W-:Y:S02]  /*3710*/  UIADD3.X UR33, UPT, UPT, UR9, URZ, URZ, UP1, !UPT ;  /* 0x000000ff09217290 */ /* 0x000fe40008ffe4ff */
[----:B------:R-:W-:Y:S02]  /*3720*/  UIADD3.X UR37, UPT, UPT, UR9, URZ, URZ, UP3, !UPT ;  /* 0x000000ff09257290 */ /* 0x000fe40009ffe4ff */
[----:B------:R-:W-:-:S02]  /*3730*/  UIADD3.X UR39, UPT, UPT, UR9, URZ, URZ, UP4, !UPT ;  /* 0x000000ff09277290 */ /* 0x000fc4000a7fe4ff */
[----:B------:R-:W-:Y:S02]  /*3740*/  UIADD3.X UR41, UPT, UPT, UR9, URZ, URZ, UP5, !UPT ;  /* 0x000000ff09297290 */ /* 0x000fe4000affe4ff */
[----:B------:R-:W-:Y:S02]  /*3750*/  UIADD3.X UR43, UPT, UPT, UR9, URZ, URZ, UP6, !UPT ;  /* 0x000000ff092b7290 */ /* 0x000fe4000b7fe4ff */
[----:B------:R-:W-:Y:S02]  /*3760*/  UIADD3.64 UR44, UPT, UPT, UR10, 0x2, URZ ;  /* 0x000000020a2c7897 */ /* 0x000fe4000fffe0ff */
[----:B------:R-:W-:Y:S02]  /*3770*/  UIADD3.64 UR46, UPT, UPT, UR10, 0x4, URZ ;  /* 0x000000040a2e7897 */ /* 0x000fe4000fffe0ff */
[----:B------:R-:W-:Y:S02]  /*3780*/  UIADD3.64 UR48, UPT, UPT, UR10, 0x7e, URZ ;  /* 0x0000007e0a307897 */ /* 0x000fe4000fffe0ff */
[----:B------:R-:W-:-:S02]  /*3790*/  UIADD3.64 UR50, UPT, UPT, UR10, 0x80, URZ ;  /* 0x000000800a327897 */ /* 0x000fc4000fffe0ff */
[----:B------:R-:W-:Y:S02]  /*37a0*/  UIADD3.64 UR52, UPT, UPT, UR10, 0x82, URZ ;  /* 0x000000820a347897 */ /* 0x000fe4000fffe0ff */
[----:B------:R-:W-:Y:S02]  /*37b0*/  UIADD3.64 UR54, UPT, UPT, UR10, 0x84, URZ ;  /* 0x000000840a367897 */ /* 0x000fe4000fffe0ff */
[----:B0-----:R-:W-:-:S11]  /*37c0*/  UISETP.NE.U32.AND UP2, UPT, UR13, URZ, UPT ;  /* 0x000000ff0d00728c */ /* 0x001fd6000bf45070 */
.L_x_20:
[----:B------:R-:W-:-:S04]  /*37d0*/  IMAD.WIDE R4, R84, 0x2, R106 ;  /* 0x0000000254047825 */ /* 0x000fc800078e026a */
[C---:B------:R-:W-:Y:S02]  /*37e0*/  IMAD.WIDE R14, R84.reuse, 0x2, R94 ;  /* 0x00000002540e7825 */ /* 0x040fe400078e025e */
[----:B------:R-:W2:Y:S02]  /*37f0*/  LDG.E.U16 R5, desc[UR30][R4.64] ;  /* 0x0000001e04057981 */ /* 0x000ea4000c1e1500 */
[C---:B------:R-:W-:Y:S02]  /*3800*/  IMAD.WIDE R6, R84.reuse, 0x2, R102 ;  /* 0x0000000254067825 */ /* 0x040fe400078e0266 */
[----:B------:R-:W3:Y:S02]  /*3810*/  LDG.E.U16 R15, desc[UR30][R14.64] ;  /* 0x0000001e0e0f7981 */ /* 0x000ee4000c1e1500 */
[C---:B------:R-:W-:Y:S02]  /*3820*/  IMAD.WIDE R16, R84.reuse, 0x2, R92 ;  /* 0x0000000254107825 */ /* 0x040fe400078e025c */
[----:B------:R-:W4:Y:S02]  /*3830*/  LDG.E.U16 R6, desc[UR30][R6.64] ;  /* 0x0000001e06067981 */ /* 0x000f24000c1e1500 */
[----:B------:R-:W-:-:S02]  /*3840*/  IMAD.WIDE R8, R84, 0x2, R98 ;  /* 0x0000000254087825 */ /* 0x000fc400078e0262 */
[----:B------:R-:W5:Y:S02]  /*3850*/  LDG.E.U16 R16, desc[UR30][R16.64] ;  /* 0x0000001e10107981 */ /* 0x000f64000c1e1500 */
[C---:B------:R-:W-:Y:S02]  /*3860*/  IMAD.WIDE R18, R84.reuse, 0x2, R90 ;  /* 0x0000000254127825 */ /* 0x040fe400078e025a */
[----:B------:R-:W5:Y:S02]  /*3870*/  LDG.E.U16 R9, desc[UR30][R8.64] ;  /* 0x0000001e08097981 */ /* 0x000f64000c1e1500 */
[C---:B------:R-:W-:Y:S02]  /*3880*/  IMAD.WIDE R10, R84.reuse, 0x2, R96 ;  /* 0x00000002540a7825 */ /* 0x040fe400078e0260 */
[----:B------:R-:W5:Y:S02]  /*3890*/  LDG.E.U16 R19, desc[UR30][R18.64] ;  /* 0x0000001e12137981 */ /* 0x000f64000c1e1500 */
[----:B------:R-:W-:-:S02]  /*38a0*/  IMAD.WIDE R20, R84, 0x2, R88 ;  /* 0x0000000254147825 */ /* 0x000fc400078e0258 */
[----:B------:R-:W5:Y:S04]  /*38b0*/  LDG.E.U16 R10, desc[UR30][R10.64] ;  /* 0x0000001e0a0a7981 */ /* 0x000f68000c1e1500 */
[----:B------:R-:W5:Y:S01]  /*38c0*/  LDG.E.U16 R20, desc[UR30][R20.64] ;  /* 0x0000001e14147981 */ /* 0x000f62000c1e1500 */
[----:B------:R-:W-:Y:S02]  /*38d0*/  UMOV UR4, 0x1 ;  /* 0x0000000100047882 */ /* 0x000fe40000000000 */
[----:B------:R-:W-:-:S04]  /*38e0*/  @!UP0 UIADD3 UR4, UPT, UPT, -UR4, 0x100000, URZ ;  /* 0x0010000004048890 */ /* 0x000fc8000fffe1ff */
[----:B------:R-:W-:Y:S02]  /*38f0*/  @!UP0 USHF.L.U32 UR5, UR4, 0xb, URZ ;  /* 0x0000000b04058899 */ /* 0x000fe400080006ff */
[----:B------:R-:W-:Y:S01]  /*3900*/  @!UP0 USHF.L.U32 UR4, UR4, 0x1, URZ ;  /* 0x0000000104048899 */ /* 0x000fe200080006ff */
[----:B------:R-:W-:Y:S01]  /*3910*/  VOTEU.ALL UP1, P6 ;  /* 0x0000000000ff7886 */ /* 0x000fe20003020000 */
        /* <DEDUP_REMOVED lines=8> */
[----:B------:R1:W-:Y:S06]  /*39a0*/  MEMBAR.ALL.CTA ;  /* 0x0000000000007992 */ /* 0x0003ec0000008000 */
[----:B-1----:R-:W-:Y:S04]  /*39b0*/  FENCE.VIEW.ASYNC.S ;  /* 0x00000000000073c6 */ /* 0x002fe80000000000 */
[----:B------:R-:W1:Y:S02]  /*39c0*/  FENCE.VIEW.ASYNC.S ;  /* 0x00000000000073c6 */ /* 0x000e640000000000 */
[----:B-1----:R0:W1:Y:S02]  /*39d0*/  @!UP1 SYNCS.EXCH.64 URZ, [UR23+0xb010], UR4 ;  /* 0x00b0100417ff95b2 */ /* 0x0020640008000100 */
[----:B-1----:R-:W-:Y:S06]  /*39e0*/  BAR.SYNC.DEFER_BLOCKING 0x0 ;  /* 0x0000000000007b1d */ /* 0x002fec0000010000 */
[----:B0-----:R-:W-:Y:S05]  /*39f0*/  BRA.U UP2, `(.L_x_16) ;  /* 0x00000001027c7547 */ /* 0x001fea000b800000 */
[----:B------:R-:W-:Y:S01]  /*3a00*/  UMOV UR13, 0x40004040 ;  /* 0x40004040000d7882 */ /* 0x000fe20000000000 */
[----:B------:R-:W-:Y:S01]  /*3a10*/  UMOV UR15, 0x40004040 ;  /* 0x40004040000f7882 */ /* 0x000fe20000000000 */
[----:B------:R-:W-:Y:S01]  /*3a20*/  UMOV UR16, 0x0 ;  /* 0x0000000000107882 */ /* 0x000fe20000000000 */
[----:B------:R-:W-:Y:S01]  /*3a30*/  UMOV UR17, 0x8048010 ;  /* 0x0804801000117882 */ /* 0x000fe20000000000 */
[----:B------:R-:W-:Y:S01]  /*3a40*/  UIADD3 UR4, UPT, UPT, UR23, 0xb010, URZ ;  /* 0x0000b01017047890 */ /* 0x000fe2000fffe0ff */
[----:B------:R0:W-:Y:S01]  /*3a50*/  UTCHMMA gdesc[UR12], gdesc[UR14], tmem[UR21], tmem[UR16], idesc[UR17], !UPT ;  /* 0x00ff100e0c0075ea */ /* 0x0001e2000f800015 */
[----:B------:R-:W-:Y:S01]  /*3a60*/  UMOV UR18, 0x0 ;  /* 0x0000000000127882 */ /* 0x000fe20000000000 */
[----:B------:R-:W-:Y:S01]  /*3a70*/  UMOV UR19, 0x8048010 ;  /* 0x0804801000137882 */ /* 0x000fe20000000000 */
[----:B------:R-:W-:Y:S01]  /*3a80*/  UMOV UR56, 0x0 ;  /* 0x0000000000387882 */ /* 0x000fe20000000000 */
[----:B------:R-:W-:Y:S01]  /*3a90*/  UMOV UR57, 0x8048010 ;  /* 0x0804801000397882 */ /* 0x000fe20000000000 */
        /* <DEDUP_REMOVED lines=11> */
[----:B------:R-:W-:Y:S01]  /*3b50*/  UMOV UR5, URZ ;  /* 0x000000ff00057c82 */ /* 0x000fe20008000000 */
[----:B------:R0:W-:Y:S01]  /*3b60*/  UTCHMMA gdesc[UR36], gdesc[UR48], tmem[UR21], tmem[UR60], idesc[UR61], UPT ;  /* 0x00ff3c30240075ea */ /* 0x0001e2000b800015 */
[----:B------:R-:W-:Y:S01]  /*3b70*/  UMOV UR66, 0x0 ;  /* 0x0000000000427882 */ /* 0x000fe20000000000 */
[----:B------:R-:W-:Y:S01]  /*3b80*/  UMOV UR67, 0x8048010 ;  /* 0x0804801000437882 */ /* 0x000fe20000000000 */
[----:B------:R0:W-:Y:S01]  /*3b90*/  UTCHMMA gdesc[UR38], gdesc[UR50], tmem[UR21], tmem[UR62], idesc[UR63], UPT ;  /* 0x00ff3e32260075ea */ /* 0x0001e2000b800015 */
[----:B------:R-:W-:Y:S01]  /*3ba0*/  UMOV UR4, UR4 ;  /* 0x0000000400047c82 */ /* 0x000fe20008000000 */
[----:B------:R0:W-:Y:S01]  /*3bb0*/  UTCHMMA gdesc[UR40], gdesc[UR52], tmem[UR21], tmem[UR64], idesc[UR65], UPT ;  /* 0x00ff4034280075ea */ /* 0x0001e2000b800015 */
[----:B------:R0:W-:Y:S01]  /*3bc0*/  UTCHMMA gdesc[UR42], gdesc[UR54], tmem[UR21], tmem[UR66], idesc[UR67], UPT ;  /* 0x00ff42362a0075ea */ /* 0x0001e2000b800015 */
[----:B------:R0:W-:Y:S01]  /*3bd0*/  UTCBAR [UR4], URZ ;  /* 0x000000ff040073e9 */ /* 0x0001e200080000ff */
[----:B------:R-:W-:Y:S01]  /*3be0*/  NOP ;  /* 0x0000000000007918 */ /* 0x000fe20000000000 */
.L_x_16:
[----:B------:R-:W1:Y:S01]  /*3bf0*/  SYNCS.PHASECHK.TRANS64.TRYWAIT P0, [UR23+0xb010], RZ ;  /* 0x00b010ffff0075a7 */ /* 0x000e620008001117 */
[----:B------:R-:W-:Y:S01]  /*3c00*/  IADD3 R13, P1, PT, R78, UR6, RZ ;  /* 0x000000064e0d7c10 */ /* 0x000fe2000ff3e0ff */
[----:B-1----:R-:W-:-:S12]  /*3c10*/  @!P0 BRA `(.L_x_17) ;  /* 0x0000003800048947 */ /* 0x002fd80003800000 */
.L_x_25:
[----:B------:R-:W-:Y:S01]  /*3c20*/  BAR.SYNC.DEFER_BLOCKING 0x0 ;  /* 0x0000000000007b1d */ /* 0x000fe20000010000 */
[C---:B------:R-:W-:Y:S01]  /*3c30*/  IADD3 R16, P2, PT, R13.reuse, 0x10, RZ ;  /* 0x000000100d107810 */ /* 0x040fe20007f5e0ff */
[----:B------:R-:W-:Y:S01]  /*3c40*/  IMAD.X R14, RZ, RZ, UR7, P1 ;  /* 0x00000007ff0e7e24 */ /* 0x000fe200088e06ff */
[C---:B------:R-:W-:Y:S01]  /*3c50*/  IADD3 R18, P0, PT, R13.reuse, 0x12, RZ ;  /* 0x000000120d127810 */ /* 0x040fe20007f1e0ff */
[----:B------:R-:W-:Y:S01]  /*3c60*/  IMAD.U32 R12, R12, -0x80000000, RZ ;  /* 0x800000000c0c7824 */ /* 0x000fe200078e00ff */
[C---:B------:R-:W-:Y:S01]  /*3c70*/  IADD3 R20, P1, PT, R13.reuse, 0x13, RZ ;  /* 0x000000130d147810 */ /* 0x040fe20007f3e0ff */
[--C-:B------:R-:W-:Y:S01]  /*3c80*/  IMAD.X R15, RZ, RZ, R14.reuse, P2 ;  /* 0x000000ffff0f7224 */ /* 0x100fe200010e060e */
[-C--:B------:R-:W-:Y:S01]  /*3c90*/  ISETP.GT.U32.AND P4, PT, R18, R79.reuse, PT ;  /* 0x0000004f1200720c */ /* 0x080fe20003f84070 */
[----:B------:R-:W-:Y:S01]  /*3ca0*/  LDTM.16dp32bit_t0_t15.x8 R4, tmem[UR20] ;  /* 0x00000014000479ee */ /* 0x000fe20008980000 */
[----:B------:R-:W1:Y:S01]  /*3cb0*/  LDTM.16dp32bit_t16_t31.x8 R4, tmem[UR20+0x8] ;  /* 0x00000814000479ee */ /* 0x000e6200089a0000 */
[----:B------:R-:W-:Y:S01]  /*3cc0*/  IADD3 R18, P2, PT, R13, 0x14, RZ ;  /* 0x000000140d127810 */ /* 0x000fe20007f5e0ff */
[----:B------:R-:W-:Y:S01]  /*3cd0*/  IMAD.X R19, RZ, RZ, R14, P1 ;  /* 0x000000ffff137224 */ /* 0x000fe200008e060e */
[----:B------:R-:W-:-:S02]  /*3ce0*/  ISETP.GT.U32.AND P3, PT, R20, R79, PT ;  /* 0x0000004f1400720c */ /* 0x000fc40003f64070 */
[-C--:B------:R-:W-:Y:S01]  /*3cf0*/  IADD3.X R17, PT, PT, RZ, R14.reuse, RZ, P0, !PT ;  /* 0x0000000eff117210 */ /* 0x080fe200007fe4ff */
[--C-:B------:R-:W-:Y:S01]  /*3d00*/  IMAD.X R21, RZ, RZ, R14.reuse, P2 ;  /* 0x000000ffff157224 */ /* 0x100fe200010e060e */
[C---:B------:R-:W-:Y:S02]  /*3d10*/  IADD3 R20, P0, PT, R13.reuse, 0x15, RZ ;  /* 0x000000150d147810 */ /* 0x040fe40007f1e0ff */
[C---:B------:R-:W-:Y:S02]  /*3d20*/  IADD3 R22, P1, PT, R13.reuse, 0x16, RZ ;  /* 0x000000160d167810 */ /* 0x040fe40007f3e0ff */
[----:B------:R-:W-:Y:S01]  /*3d30*/  IADD3 R24, P2, PT, R13, 0x17, RZ ;  /* 0x000000170d187810 */ /* 0x000fe20007f5e0ff */
[--C-:B------:R-:W-:Y:S01]  /*3d40*/  IMAD.X R13, RZ, RZ, R14.reuse, P0 ;  /* 0x000000ffff0d7224 */ /* 0x100fe200000e060e */
[-C--:B------:R-:W-:Y:S02]  /*3d50*/  ISETP.GT.U32.AND P0, PT, R18, R79.reuse, PT ;  /* 0x0000004f1200720c */ /* 0x080fe40003f04070 */
[----:B------:R-:W-:Y:S01]  /*3d60*/  IADD3.X R18, PT, PT, RZ, R14, RZ, P1, !PT ;  /* 0x0000000eff127210 */ /* 0x000fe20000ffe4ff */
[----:B------:R-:W-:Y:S01]  /*3d70*/  IMAD.X R14, RZ, RZ, R14, P2 ;  /* 0x000000ffff0e7224 */ /* 0x000fe200010e060e */
[CC--:B------:R-:W-:Y:S01]  /*3d80*/  ISETP.GT.U32.AND P2, PT, R16.reuse, R79.reuse, PT ;  /* 0x0000004f1000720c */ /* 0x0c0fe20003f44070 */
[----:B------:R-:W2:Y:S01]  /*3d90*/  @!P6 SYNCS.CCTL.IV [UR23+0xb010] ;  /* 0x00b01000ff00e9b1 */ /* 0x000ea20008000017 */
[----:B------:R-:W-:Y:S01]  /*3da0*/  ISETP.GE.U32.AND P1, PT, R16, R79, PT ;  /* 0x0000004f1000720c */ /* 0x000fe20003f26070 */
[----:B------:R-:W-:Y:S01]  /*3db0*/  NOP ;  /* 0x0000000000007918 */ /* 0x000fe20000000000 */
[----:B------:R-:W-:-:S02]  /*3dc0*/  ISETP.GT.U32.AND.EX P4, PT, R17, RZ, PT, P4 ;  /* 0x000000ff1100720c */ /* 0x000fc40003f84140 */
[----:B------:R-:W-:Y:S01]  /*3dd0*/  ISETP.GT.U32.AND.EX P2, PT, R15, RZ, PT, P2 ;  /* 0x000000ff0f00720c */ /* 0x000fe20003f44120 */
[----:B-1----:R-:W-:Y:S01]  /*3de0*/  FMUL R6, R6, UR70 ;  /* 0x0000004606067c20 */ /* 0x002fe20008400000 */
[----:B------:R-:W-:Y:S01]  /*3df0*/  FMUL R4, R4, UR70 ;  /* 0x0000004604047c20 */ /* 0x000fe20008400000 */
[----:B------:R-:W-:Y:S01]  /*3e00*/  FMUL R5, R5, UR70 ;  /* 0x0000004605057c20 */ /* 0x000fe20008400000 */
[----:B------:R-:W-:Y:S01]  /*3e10*/  ISETP.GE.U32.AND.EX P1, PT, R15, RZ, PT, P1 ;  /* 0x000000ff0f00720c */ /* 0x000fe20003f26110 */
[----:B------:R-:W-:Y:S01]  /*3e20*/  FMUL R7, R7, UR70 ;  /* 0x0000004607077c20 */ /* 0x000fe20008400000 */
[----:B------:R-:W-:Y:S01]  /*3e30*/  FSEL R6, R6, -INF , !P4 ;  /* 0xff80000006067808 */ /* 0x000fe20006000000 */
[----:B------:R-:W-:Y:S01]  /*3e40*/  FMUL R8, R8, UR70 ;  /* 0x0000004608087c20 */ /* 0x000fe20008400000 */
[----:B------:R-:W-:Y:S01]  /*3e50*/  ISETP.GT.U32.AND P4, PT, R24, R79, PT ;  /* 0x0000004f1800720c */ /* 0x000fe20003f84070 */
[----:B------:R-:W-:Y:S01]  /*3e60*/  FMUL R9, R9, UR70 ;  /* 0x0000004609097c20 */ /* 0x000fe20008400000 */
[----:B------:R-:W-:Y:S01]  /*3e70*/  FSEL R4, R4, -INF , !P2 ;  /* 0xff80000004047808 */ /* 0x000fe20005000000 */
[----:B------:R-:W-:Y:S01]  /*3e80*/  FMUL R10, R10, UR70 ;  /* 0x000000460a0a7c20 */ /* 0x000fe20008400000 */
[----:B------:R-:W-:Y:S01]  /*3e90*/  FSEL R5, R5, -INF , !P1 ;  /* 0xff80000005057808 */ /* 0x000fe20004800000 */
[----:B------:R-:W-:Y:S01]  /*3ea0*/  FMUL R11, R11, UR70 ;  /* 0x000000460b0b7c20 */ /* 0x000fe20008400000 */
[----:B------:R-:W-:-:S02]  /*3eb0*/  ISETP.GT.U32.AND.EX P3, PT, R19, RZ, PT, P3 ;  /* 0x000000ff1300720c */ /* 0x000fc40003f64130 */
[-C--:B------:R-:W-:Y:S02]  /*3ec0*/  ISETP.GT.U32.AND P2, PT, R20, R79.reuse, PT ;  /* 0x0000004f1400720c */ /* 0x080fe40003f44070 */
[----:B------:R-:W-:Y:S02]  /*3ed0*/  ISETP.GT.U32.AND P1, PT, R22, R79, PT ;  /* 0x0000004f1600720c */ /* 0x000fe40003f24070 */
[----:B------:R-:W-:Y:S02]  /*3ee0*/  ISETP.GT.U32.AND.EX P0, PT, R21, RZ, PT, P0 ;  /* 0x000000ff1500720c */ /* 0x000fe40003f04100 */
[----:B------:R-:W-:Y:S02]  /*3ef0*/  ISETP.GT.U32.AND.EX P4, PT, R14, RZ, PT, P4 ;  /* 0x000000ff0e00720c */ /* 0x000fe40003f84140 */
[----:B------:R-:W-:Y:S02]  /*3f00*/  FSEL R14, R7, -INF , !P3 ;  /* 0xff800000070e7808 */ /* 0x000fe40005800000 */
[----:B------:R-:W-:-:S02]  /*3f10*/  ISETP.GT.U32.AND.EX P2, PT, R13, RZ, PT, P2 ;  /* 0x000000ff0d00720c */ /* 0x000fc40003f44120 */
[----:B------:R-:W-:Y:S02]  /*3f20*/  ISETP.GT.U32.AND.EX P1, PT, R18, RZ, PT, P1 ;  /* 0x000000ff1200720c */ /* 0x000fe40003f24110 */
[----:B------:R-:W-:Y:S02]  /*3f30*/  FSEL R8, R8, -INF , !P0 ;  /* 0xff80000008087808 */ /* 0x000fe40004000000 */
[----:B------:R-:W-:Y:S02]  /*3f40*/  FMNMX3 R7, R4, R5, R6, !PT ;  /* 0x0000000504077276 */ /* 0x000fe40007800006 */
[----:B------:R-:W-:Y:S02]  /*3f50*/  FSEL R16, R9, -INF , !P2 ;  /* 0xff80000009107808 */ /* 0x000fe40005000000 */
[----:B------:R-:W-:Y:S02]  /*3f60*/  FSEL R10, R10, -INF , !P1 ;  /* 0xff8000000a0a7808 */ /* 0x000fe40004800000 */
[----:B------:R-:W-:-:S02]  /*3f70*/  FMNMX3 R7, R7, R14, R8, !PT ;  /* 0x0000000e07077276 */ /* 0x000fc40007800008 */
[----:B------:R-:W-:Y:S02]  /*3f80*/  FSEL R18, R11, -INF , !P4 ;  /* 0xff8000000b127808 */ /* 0x000fe40006000000 */
[----:B------:R-:W-:-:S04]  /*3f90*/  FMNMX3 R7, R7, R16, R10, !PT ;  /* 0x0000001007077276 */ /* 0x000fc8000780000a */
[----:B------:R-:W-:-:S05]  /*3fa0*/  FMNMX R7, R18, R7, !PT ;  /* 0x0000000712077209 */ /* 0x000fca0007800000 */
[----:B------:R-:W1:Y:S02]  /*3fb0*/  SHFL.BFLY PT, R101, R7, 0x10, 0x1f ;  /* 0x0e001f0007657f89 */ /* 0x000e6400000e0000 */
[----:B-1----:R-:W-:-:S05]  /*3fc0*/  FMNMX3 R101, R7, R101, R100, !PT ;  /* 0x0000006507657276 */ /* 0x002fca0007800064 */
[----:B------:R-:W-:Y:S01]  /*3fd0*/  FADD R9, -R101, R100 ;  /* 0x0000006465097221 */ /* 0x000fe20000000100 */
[--C-:B------:R-:W-:Y:S01]  /*3fe0*/  FADD R4, R4, -R101.reuse ;  /* 0x8000006504047221 */ /* 0x100fe20000000000 */
[--C-:B------:R-:W-:Y:S01]  /*3ff0*/  FADD R5, R5, -R101.reuse ;  /* 0x8000006505057221 */ /* 0x100fe20000000000 */
[--C-:B------:R-:W-:Y:S01]  /*4000*/  FADD R6, R6, -R101.reuse ;  /* 0x8000006506067221 */ /* 0x100fe20000000000 */
[----:B------:R-:W-:Y:S01]  /*4010*/  FMUL R9, R9, 1.4426950216293334961 ;  /* 0x3fb8aa3b09097820 */ /* 0x000fe20000400000 */
[----:B------:R-:W-:Y:S01]  /*4020*/  FMUL R4, R4, 1.4426950216293334961 ;  /* 0x3fb8aa3b04047820 */ /* 0x000fe20000400000 */
[----:B------:R-:W-:Y:S01]  /*4030*/  FMUL R5, R5, 1.4426950216293334961 ;  /* 0x3fb8aa3b05057820 */ /* 0x000fe20000400000 */
[----:B------:R-:W-:Y:S01]  /*4040*/  FMUL R6, R6, 1.4426950216293334961 ;  /* 0x3fb8aa3b06067820 */ /* 0x000fe20000400000 */
[----:B------:R-:W2:Y:S01]  /*4050*/  MUFU.EX2 R100, R9 ;  /* 0x0000000900647308 */ /* 0x000ea20000000800 */
[--C-:B------:R-:W-:Y:S01]  /*4060*/  FADD R14, R14, -R101.reuse ;  /* 0x800000650e0e7221 */ /* 0x100fe20000000000 */
[--C-:B------:R-:W-:Y:S01]  /*4070*/  FADD R8, R8, -R101.reuse ;  /* 0x8000006508087221 */ /* 0x100fe20000000000 */
[--C-:B------:R-:W-:Y:S01]  /*4080*/  FADD R16, R16, -R101.reuse ;  /* 0x8000006510107221 */ /* 0x100fe20000000000 */
[--C-:B------:R-:W-:Y:S01]  /*4090*/  FADD R10, R10, -R101.reuse ;  /* 0x800000650a0a7221 */ /* 0x100fe20000000000 */
[----:B------:R-:W-:Y:S01]  /*40a0*/  FMUL R14, R14, 1.4426950216293334961 ;  /* 0x3fb8aa3b0e0e7820 */ /* 0x000fe20000400000 */
[----:B------:R-:W-:Y:S01]  /*40b0*/  FMUL R8, R8, 1.4426950216293334961 ;  /* 0x3fb8aa3b08087820 */ /* 0x000fe20000400000 */
[----:B------:R-:W-:Y:S01]  /*40c0*/  FMUL R16, R16, 1.4426950216293334961 ;  /* 0x3fb8aa3b10107820 */ /* 0x000fe20000400000 */
[----:B------:R-:W-:Y:S01]  /*40d0*/  MUFU.EX2 R22, R4 ;  /* 0x0000000400167308 */ /* 0x000fe20000000800 */
[----:B------:R-:W-:Y:S01]  /*40e0*/  FMUL R10, R10, 1.4426950216293334961 ;  /* 0x3fb8aa3b0a0a7820 */ /* 0x000fe20000400000 */
[----:B------:R-:W-:-:S04]  /*40f0*/  FADD R18, R18, -R101 ;  /* 0x8000006512127221 */ /* 0x000fc80000000000 */
[----:B------:R-:W-:Y:S02]  /*4100*/  FMUL R18, R18, 1.4426950216293334961 ;  /* 0x3fb8aa3b12127820 */ /* 0x000fe40000400000 */
[----:B------:R-:W1:Y:S01]  /*4110*/  MUFU.EX2 R23, R5 ;  /* 0x0000000500177308 */ /* 0x000e620000000800 */
[----:B--2---:R2:W-:Y:S01]  /*4120*/  STSM.16.M88 [R72+0x9000], R100 ;  /* 0x0090006448007844 */ /* 0x0045e20000000000 */
[----:B------:R-:W-:Y:S06]  /*4130*/  BAR.SYNC.DEFER_BLOCKING 0x0 ;  /* 0x0000000000007b1d */ /* 0x000fec0000010000 */
[----:B------:R3:W4:Y:S01]  /*4140*/  MUFU.EX2 R25, R6 ;  /* 0x0000000600197308 */ /* 0x0007220000000800 */
[----:B-1----:R-:W-:-:S07]  /*4150*/  FADD R4, R22, R23 ;  /* 0x0000001716047221 */ /* 0x002fce0000000000 */
[----:B------:R-:W1:Y:S01]  /*4160*/  MUFU.EX2 R24, R14 ;  /* 0x0000000e00187308 */ /* 0x000e620000000800 */
[----:B---3--:R-:W-:-:S07]  /*4170*/  IMAD.WIDE R6, R83, 0x2, R120 ;  /* 0x0000000253067825 */ /* 0x008fce00078e0278 */
[----:B------:R-:W3:Y:S01]  /*4180*/  MUFU.EX2 R27, R8 ;  /* 0x00000008001b7308 */ /* 0x000ee20000000800 */
[----:B----4-:R-:W-:Y:S01]  /*4190*/  FADD R4, R25, R4 ;  /* 0x0000000419047221 */ /* 0x010fe20000000000 */
[----:B------:R2:W4:Y:S01]  /*41a0*/  LDSM.16.M88 R104, [R71+UR23+0x9000] ;  /* 0x009000174768783b */ /* 0x0005220008000000 */
[----:B------:R-:W5:Y:S05]  /*41b0*/  SYNCS.PHASECHK.TRANS64.TRYWAIT P0, [UR28], R12 ;  /* 0x0000000cff0075a7 */ /* 0x000f6a000800111c */
[----:B------:R-:W0:Y:S01]  /*41c0*/  MUFU.EX2 R26, R16 ;  /* 0x00000010001a7308 */ /* 0x000e220000000800 */
[----:B-1----:R-:W-:-:S07]  /*41d0*/  FADD R4, R24, R4 ;  /* 0x0000000418047221 */ /* 0x002fce0000000000 */
[----:B------:R1:W2:Y:S01]  /*41e0*/  MUFU.EX2 R29, R10 ;  /* 0x0000000a001d7308 */ /* 0x0002a20000000800 */
[----:B---3--:R-:W-:-:S07]  /*41f0*/  FADD R4, R27, R4 ;  /* 0x000000041b047221 */ /* 0x008fce0000000000 */
[----:B------:R-:W3:Y:S01]  /*4200*/  MUFU.EX2 R28, R18 ;  /* 0x00000012001c7308 */ /* 0x000ee20000000800 */
[----:B0-----:R-:W-:Y:S01]  /*4210*/  FADD R4, R26, R4 ;  /* 0x000000041a047221 */ /* 0x001fe20000000000 */
[----:B-1----:R-:W-:-:S04]  /*4220*/  IMAD.WIDE R10, R83, 0x2, R118 ;  /* 0x00000002530a7825 */ /* 0x002fc800078e0276 */
[----:B--2---:R-:W-:-:S04]  /*4230*/  FADD R4, R29, R4 ;  /* 0x000000041d047221 */ /* 0x004fc80000000000 */
[----:B---3--:R-:W-:Y:S01]  /*4240*/  FADD R87, R28, R4 ;  /* 0x000000041c577221 */ /* 0x008fe20000000000 */
[----:B------:R-:W-:-:S04]  /*4250*/  IMAD.WIDE R4, R83, 0x2, R122 ;  /* 0x0000000253047825 */ /* 0x000fc800078e027a */
[----:B------:R0:W1:Y:S01]  /*4260*/  SHFL.BFLY PT, R20, R87, 0x10, 0x1f ;  /* 0x0e001f0057147f89 */ /* 0x00006200000e0000 */
[----:B----45:R-:W-:Y:S05]  /*4270*/  @!P0 BRA `(.L_x_18) ;  /* 0x0000003000788947 */ /* 0x030fea0003800000 */
.L_x_26:
[C---:B------:R-:W-:Y:S01]  /*4280*/  IMAD.WIDE R12, R83.reuse, 0x2, R116 ;  /* 0x00000002530c7825 */ /* 0x040fe200078e0274 */
[----:B------:R2:W3:Y:S03]  /*4290*/  LDG.E.U16 R105, desc[UR30][R4.64] ;  /* 0x0000001e04697981 */ /* 0x0004e6000c1e1500 */
[C---:B------:R-:W-:Y:S01]  /*42a0*/  IMAD.WIDE R14, R83.reuse, 0x2, R114 ;  /* 0x00000002530e7825 */ /* 0x040fe200078e0272 */
[----:B------:R4:W5:Y:S03]  /*42b0*/  LDG.E.U16 R125, desc[UR30][R6.64] ;  /* 0x0000001e067d7981 */ /* 0x000966000c1e1500 */
[C---:B------:R-:W-:Y:S01]  /*42c0*/  IMAD.WIDE R16, R83.reuse, 0x2, R112 ;  /* 0x0000000253107825 */ /* 0x040fe200078e0270 */
[----:B------:R-:W5:Y:S03]  /*42d0*/  LDG.E.U16 R124, desc[UR30][R10.64] ;  /* 0x0000001e0a7c7981 */ /* 0x000f66000c1e1500 */
[C---:B------:R-:W-:Y:S01]  /*42e0*/  IMAD.WIDE R18, R83.reuse, 0x2, R110 ;  /* 0x0000000253127825 */ /* 0x040fe200078e026e */
[----:B------:R-:W5:Y:S03]  /*42f0*/  LDG.E.U16 R13, desc[UR30][R12.64] ;  /* 0x0000001e0c0d7981 */ /* 0x000f66000c1e1500 */
[----:B------:R-:W-:Y:S01]  /*4300*/  IMAD.WIDE R8, R83, 0x2, R108 ;  /* 0x0000000253087825 */ /* 0x000fe200078e026c */
[----:B------:R-:W5:Y:S04]  /*4310*/  LDG.E.U16 R15, desc[UR30][R14.64] ;  /* 0x0000001e0e0f7981 */ /* 0x000f68000c1e1500 */
[----:B------:R-:W5:Y:S04]  /*4320*/  LDG.E.U16 R17, desc[UR30][R16.64] ;  /* 0x0000001e10117981 */ /* 0x000f68000c1e1500 */
[----:B------:R-:W5:Y:S04]  /*4330*/  LDG.E.U16 R19, desc[UR30][R18.64] ;  /* 0x0000001e12137981 */ /* 0x000f68000c1e1500 */
[----:B------:R-:W5:Y:S01]  /*4340*/  LDG.E.U16 R21, desc[UR30][R8.64] ;  /* 0x0000001e08157981 */ /* 0x000f62000c1e1500 */
[----:B--2---:R-:W-:-:S02]  /*4350*/  F2FP.F16.F32.PACK_AB R4, R23, R22 ;  /* 0x000000161704723e */ /* 0x004fc400000000ff */
[----:B------:R-:W-:Y:S02]  /*4360*/  F2FP.F16.F32.PACK_AB R5, R24, R25 ;  /* 0x000000191805723e */ /* 0x000fe400000000ff */
[----:B----4-:R-:W-:Y:S02]  /*4370*/  F2FP.F16.F32.PACK_AB R6, R26, R27 ;  /* 0x0000001b1a06723e */ /* 0x010fe400000000ff */
[----:B------:R-:W-:Y:S01]  /*4380*/  F2FP.F16.F32.PACK_AB R7, R28, R29 ;  /* 0x0000001d1c07723e */ /* 0x000fe200000000ff */
[----:B01----:R-:W-:-:S03]  /*4390*/  FADD R87, R87, R20 ;  /* 0x0000001457577221 */ /* 0x003fc60000000000 */
[----:B------:R-:W-:Y:S01]  /*43a0*/  STTM.16dp32bit_t0_t15.x4 tmem[UR25], R4 ;  /* 0x00000004000079ed */ /* 0x000fe20008900019 */
[----:B------:R-:W-:Y:S01]  /*43b0*/  STTM.16dp32bit_t16_t31.x4 tmem[UR25+0x4], R4 ;  /* 0x00000404000079ed */ /* 0x000fe20008920019 */
[----:B------:R-:W-:-:S04]  /*43c0*/  ULEA UR28, UR27, UR23, 0x3 ;  /* 0x000000171b1c7291 */ /* 0x000fc8000f8e18ff */
[----:B------:R-:W-:Y:S01]  /*43d0*/  UIADD3 UR28, UPT, UPT, UR28, 0xb000, URZ ;  /* 0x0000b0001c1c7890 */ /* 0x000fe2000fffe0ff */
[----:B---3--:R-:W-:Y:S04]  /*43e0*/  STS.U16 [R80+UR23+0xa000], R105 ;  /* 0x00a0006950007988 */ /* 0x008fe80008000417 */
[----:B-----5:R-:W-:Y:S04]  /*43f0*/  STS.U16 [R80+UR23+0xa200], R125 ;  /* 0x00a2007d50007988 */ /* 0x020fe80008000417 */
[----:B------:R-:W-:Y:S04]  /*4400*/  STS.U16 [R80+UR23+0xa400], R124 ;  /* 0x00a4007c50007988 */ /* 0x000fe80008000417 */
[----:B------:R-:W-:Y:S04]  /*4410*/  STS.U16 [R80+UR23+0xa600], R13 ;  /* 0x00a6000d50007988 */ /* 0x000fe80008000417 */
[----:B------:R-:W-:Y:S04]  /*4420*/  STS.U16 [R80+UR23+0xa800], R15 ;  /* 0x00a8000f50007988 */ /* 0x000fe80008000417 */
[----:B------:R-:W-:Y:S04]  /*4430*/  STS.U16 [R80+UR23+0xaa00], R17 ;  /* 0x00aa001150007988 */ /* 0x000fe80008000417 */
[----:B------:R-:W-:Y:S04]  /*4440*/  STS.U16 [R80+UR23+0xac00], R19 ;  /* 0x00ac001350007988 */ /* 0x000fe80008000417 */
[----:B------:R0:W-:Y:S01]  /*4450*/  STS.U16 [R80+UR23+0xae00], R21 ;  /* 0x00ae001550007988 */ /* 0x0001e20008000417 */
[----:B------:R-:W1:Y:S02]  /*4460*/  FENCE.VIEW.ASYNC.T ;  /* 0x00000000000073c6 */ /* 0x000e640000000200 */
[----:B-1----:R-:W-:Y:S06]  /*4470*/  BAR.SYNC.DEFER_BLOCKING 0x0 ;  /* 0x0000000000007b1d */ /* 0x002fec0000010000 */
[----:B0-----:R-:W0:Y:S01]  /*4480*/  LDTM.x64 R4, tmem[UR22] ;  /* 0x00000016000479ee */ /* 0x001e220008340000 */
[----:B------:R-:W-:Y:S01]  /*4490*/  NOP ;  /* 0x0000000000007918 */ /* 0x000fe20000000000 */
        /* <DEDUP_REMOVED lines=64> */
[----:B------:R0:W-:Y:S01]  /*48a0*/  STTM.x64 tmem[UR22], R4 ;  /* 0x00000004000079ed */ /* 0x0001e20008340016 */
[----:B------:R-:W1:Y:S02]  /*48b0*/  FENCE.VIEW.ASYNC.T ;  /* 0x00000000000073c6 */ /* 0x000e640000000200 */
[----:B-1----:R-:W-:Y:S06]  /*48c0*/  BAR.SYNC.DEFER_BLOCKING 0x0 ;  /* 0x0000000000007b1d */ /* 0x002fec0000010000 */
[----:B------:R1:W-:Y:S06]  /*48d0*/  MEMBAR.ALL.CTA ;  /* 0x0000000000007992 */ /* 0x0003ec0000008000 */
[----:B-1----:R-:W1:Y:S01]  /*48e0*/  FENCE.VIEW.ASYNC.S ;  /* 0x00000000000073c6 */ /* 0x002e620000000000 */
[----:B------:R-:W-:Y:S01]  /*48f0*/  IMAD.MOV.U32 R104, RZ, RZ, R3 ;  /* 0x000000ffff687224 */ /* 0x000fe200078e0003 */
[----:B-1----:R-:W-:Y:S06]  /*4900*/  BAR.SYNC.DEFER_BLOCKING 0x0 ;  /* 0x0000000000007b1d */ /* 0x002fec0000010000 */
[----:B------:R-:W-:Y:S05]  /*4910*/  BRA.U UP2, `(.L_x_19) ;  /* 0x0000000102287547 */ /* 0x000fea000b800000 */
[----:B------:R-:W-:Y:S01]  /*4920*/  UMOV UR4, UR28 ;  /* 0x0000001c00047c82 */ /* 0x000fe20008000000 */
[----:B------:R-:W-:Y:S01]  /*4930*/  UMOV UR5, URZ ;  /* 0x000000ff00057c82 */ /* 0x000fe20008000000 */
[----:B------:R-:W-:Y:S01]  /*4940*/  UMOV UR16, UR68 ;  /* 0x0000004400107c82 */ /* 0x000fe20008000000 */
[----:B------:R-:W-:Y:S01]  /*4950*/  UMOV UR17, 0xc0004010 ;  /* 0xc000401000117882 */ /* 0x000fe20000000000 */
[----:B------:R-:W-:Y:S01]  /*4960*/  UMOV UR18, 0x0 ;  /* 0x0000000000127882 */ /* 0x000fe20000000000 */
[----:B------:R-:W-:Y:S01]  /*4970*/  UMOV UR19, 0x8200010 ;  /* 0x0820001000137882 */ /* 0x000fe20000000000 */
[----:B------:R-:W-:Y:S01]  /*4980*/  UMOV UR4, UR4 ;  /* 0x0000000400047c82 */ /* 0x000fe20008000000 */
[----:B------:R1:W-:Y:S01]  /*4990*/  UTCHMMA tmem[UR69], gdesc[UR16], tmem[UR29], tmem[UR18], idesc[UR19], UPT ;  /* 0x00ff1210450079ea */ /* 0x0003e2000b80001d */
[----:B------:R1:W-:Y:S01]  /*49a0*/  UTCBAR [UR4], URZ ;  /* 0x000000ff040073e9 */ /* 0x0003e200080000ff */
[----:B------:R-:W-:Y:S02]  /*49b0*/  NOP ;  /* 0x0000000000007918 */ /* 0x000fe40000000000 */
.L_x_19:
[----:B------:R-:W-:Y:S01]  /*49c0*/  UIADD3 UR6, UP1, UPT, UR6, 0x10, URZ ;  /* 0x0000001006067890 */ /* 0x000fe2000ff3e0ff */
[----:B------:R-:W-:Y:S01]  /*49d0*/  VIADD R83, R83, UR26 ;  /* 0x0000001a53537c36 */ /* 0x000fe20008000000 */
[----:B------:R-:W-:Y:S01]  /*49e0*/  UIADD3 UR27, UPT, UPT, UR27, 0x1, URZ ;  /* 0x000000011b1b7890 */ /* 0x000fe2000fffe0ff */
[----:B------:R-:W-:Y:S01]  /*49f0*/  FFMA R82, R100, R82, R87 ;  /* 0x0000005264527223 */ /* 0x000fe20000000057 */
[----:B------:R-:W-:Y:S01]  /*4a00*/  UIADD3.X UR7, UPT, UPT, URZ, UR7, URZ, UP1, !UPT ;  /* 0x00000007ff077290 */ /* 0x000fe20008ffe4ff */
[----:B------:R-:W-:Y:S01]  /*4a10*/  IMAD.IADD R84, R85, 0x1, R84 ;  /* 0x0000000155547824 */ /* 0x000fe200078e0254 */
[----:B------:R-:W-:Y:S01]  /*4a20*/  ISETP.LE.U32.AND P0, PT, R86, UR6, PT ;  /* 0x0000000656007c0c */ /* 0x000fe2000bf03070 */
[----:B------:R-:W-:Y:S01]  /*4a30*/  UISETP.GT.AND UP1, UPT, UR27, 0x1, UPT ;  /* 0x000000011b00788c */ /* 0x000fe2000bf24270 */
[----:B0-----:R-:W-:Y:S01]  /*4a40*/  IMAD.MOV.U32 R12, RZ, RZ, R104 ;  /* 0x000000ffff0c7224 */ /* 0x001fe200078e0068 */
[----:B------:R-:W-:Y:S02]  /*4a50*/  MOV R100, R101 ;  /* 0x0000006500647202 */ /* 0x000fe40000000f00 */
[----:B------:R-:W-:Y:S01]  /*4a60*/  MOV R4, UR7 ;  /* 0x0000000700047c02 */ /* 0x000fe20008000f00 */
[----:B-1----:R-:W-:-:S02]  /*4a70*/  USEL UR4, URZ, 0x1, !UP1 ;  /* 0x00000001ff047887 */ /* 0x002fc4000c800000 */
[----:B------:R-:W-:Y:S01]  /*4a80*/  USEL UR27, UR27, URZ, !UP1 ;  /* 0x000000ff1b1b7287 */ /* 0x000fe2000c800000 */
[----:B------:R-:W-:-:S03]  /*4a90*/  ISETP.GE.U32.AND.EX P0, PT, R4, RZ, PT, P0 ;  /* 0x000000ff0400720c */ /* 0x000fc60003f06100 */
[----:B------:R-:W-:-:S10]  /*4aa0*/  LOP3.LUT R3, R3, UR4, RZ, 0x3c, !PT ;  /* 0x0000000403037c12 */ /* 0x000fd4000f8e3cff */
[----:B------:R-:W-:Y:S05]  /*4ab0*/  @!P0 BRA `(.L_x_20) ;  /* 0xffffffec00448947 */ /* 0x000fea000383ffff */
[----:B------:R-:W-:Y:S01]  /*4ac0*/  ISETP.GE.AND P0, PT, R77, 0x1, PT ;  /* 0x000000014d00780c */ /* 0x000fe20003f06270 */
[----:B------:R-:W-:-:S12]  /*4ad0*/  IMAD.MOV.U32 R100, RZ, RZ, R101 ;  /* 0x000000ffff647224 */ /* 0x000fd800078e0065 */
[----:B------:R-:W-:Y:S05]  /*4ae0*/  @!P0 BRA `(.L_x_15) ;  /* 0x0000000000108947 */ /* 0x000fea0003800000 */
[----:B------:R-:W-:-:S04]  /*4af0*/  IMAD.U32 R3, R104, -0x80000000, RZ ;  /* 0x8000000068037824 */ /* 0x000fc800078e00ff */
[----:B------:R-:W0:Y:S02]  /*4b00*/  SYNCS.PHASECHK.TRANS64.TRYWAIT P0, [UR28], R3 ;  /* 0x00000003ff0075a7 */ /* 0x000e24000800111c */
[----:B0-----:R-:W-:Y:S05]  /*4b10*/  @!P0 BRA `(.L_x_21) ;  /* 0x00000028005c8947 */ /* 0x001fea0003800000 */
.L_x_27:
[----:B------:R-:W-:-:S07]  /*4b20*/  IMAD.MOV.U32 R100, RZ, RZ, R101 ;  /* 0x000000ffff647224 */ /* 0x000fce00078e0065 */
.L_x_15:
[----:B------:R-:W-:Y:S01]  /*4b30*/  BAR.SYNC.DEFER_BLOCKING 0x0 ;  /* 0x0000000000007b1d */ /* 0x000fe20000010000 */
[----:B------:R-:W-:Y:S01]  /*4b40*/  FSETP.GEU.AND P0, PT, R82, 1.175494350822287508e-38, PT ;  /* 0x008000005200780b */ /* 0x000fe20003f0e000 */
[----:B-1----:R-:W-:Y:S02]  /*4b50*/  IMAD.MOV.U32 R5, RZ, RZ, 0x3dc6b27f ;  /* 0x3dc6b27fff057424 */ /* 0x002fe400078e00ff */
[----:B------:R-:W-:Y:S02]  /*4b60*/  IMAD.SHL.U32 R0, R0, 0x10, RZ ;  /* 0x0000001000007824 */ /* 0x000fe400078e00ff */
[----:B------:R-:W0:Y:S03]  /*4b70*/  LDCU.64 UR4, c[0x0][0x3e0] ;  /* 0x00007c00ff0477ac */ /* 0x000e260008000a00 */
[----:B------:R-:W-:Y:S01]  /*4b80*/  LOP3.LUT R0, R0, 0xff0, RZ, 0xc0, !PT ;  /* 0x00000ff000007812 */ /* 0x000fe200078ec0ff */
[----:B------:R-:W1:Y:S02]  /*4b90*/  @!P6 SYNCS.CCTL.IV [UR23+0xb000] ;  /* 0x00b00000ff00e9b1 */ /* 0x000e640008000017 */
[----:B-1----:R-:W-:Y:S01]  /*4ba0*/  BAR.SYNC.DEFER_BLOCKING 0x0 ;  /* 0x0000000000007b1d */ /* 0x002fe20000010000 */
[----:B0-----:R-:W-:-:S04]  /*4bb0*/  UIMAD UR4, UR24, UR4, URZ ;  /* 0x00000004180472a4 */ /* 0x001fc8000f8e02ff */
[----:B------:R-:W-:Y:S01]  /*4bc0*/  USHF.L.U32 UR6, UR4, 0x1, URZ ;  /* 0x0000000104067899 */ /* 0x000fe200080006ff */
[----:B------:R-:W0:Y:S02]  /*4bd0*/  @!P6 SYNCS.CCTL.IV [UR23+0xb008] ;  /* 0x00b00800ff00e9b1 */ /* 0x000e240008000017 */
[----:B0-----:R0:W-:Y:S01]  /*4be0*/  STSM.16.M88 [R72], R82 ;  /* 0x0000005248007844 */ /* 0x0011e20000000000 */
[----:B------:R-:W-:Y:S01]  /*4bf0*/  BAR.SYNC.DEFER_BLOCKING 0x0 ;  /* 0x0000000000007b1d */ /* 0x000fe20000010000 */
[----:B0-----:R-:W-:-:S05]  /*4c00*/  @!P0 FMUL R82, R82, 8388608 ;  /* 0x4b00000052528820 */ /* 0x001fca0000400000 */
[C---:B------:R-:W-:Y:S02]  /*4c10*/  IADD3 R3, PT, PT, R82.reuse, -0x3f3504f3, RZ ;  /* 0xc0cafb0d52037810 */ /* 0x040fe40007ffe0ff */
[----:B------:R-:W-:Y:S02]  /*4c20*/  ISETP.GE.U32.AND P1, PT, R82, 0x7f800000, PT ;  /* 0x7f8000005200780c */ /* 0x000fe40003f26070 */
[----:B------:R-:W-:-:S04]  /*4c30*/  LOP3.LUT R75, R3, 0xff800000, RZ, 0xc0, !PT ;  /* 0xff800000034b7812 */ /* 0x000fc800078ec0ff */
[----:B------:R-:W-:Y:S01]  /*4c40*/  I2FP.F32.S32 R74, R75 ;  /* 0x0000004b004a7245 */ /* 0x000fe20000201400 */
[----:B------:R-:W-:Y:S01]  /*4c50*/  IMAD.IADD R3, R82, 0x1, -R75 ;  /* 0x0000000152037824 */ /* 0x000fe200078e0a4b */
[----:B------:R-:W-:Y:S01]  /*4c60*/  LEA R75, R2, UR23, 0x5 ;  /* 0x00000017024b7c11 */ /* 0x000fe2000f8e28ff */
[----:B------:R-:W0:Y:S02]  /*4c70*/  LDSM.16.M88 R73, [R71+UR23] ;  /* 0x000000174749783b */ /* 0x000e240008000000 */
[----:B------:R-:W-:Y:S02]  /*4c80*/  FADD R76, R3, -1 ;  /* 0xbf800000034c7421 */ /* 0x000fe40000000000 */
[----:B------:R-:W-:Y:S02]  /*4c90*/  IMAD R70, R70, 0x10, R75 ;  /* 0x0000001046467824 */ /* 0x000fe400078e024b */
[C---:B------:R-:W-:Y:S02]  /*4ca0*/  FFMA.FTZ R3, R76.reuse, R5, -0.16845393180847167969 ;  /* 0xbe2c7f304c037423 */ /* 0x040fe40000010005 */
[----:B------:R-:W1:Y:S01]  /*4cb0*/  LDTM.x64 R4, tmem[UR22] ;  /* 0x00000016000479ee */ /* 0x000e620008340000 */
[----:B------:R-:W-:Y:S01]  /*4cc0*/  NOP ;  /* 0x0000000000007918 */ /* 0x000fe20000000000 */
[C---:B------:R-:W-:Y:S01]  /*4cd0*/  FFMA.FTZ R3, R76.reuse, R3, 0.1716887056827545166 ;  /* 0x3e2fcf2a4c037423 */ /* 0x040fe20000010003 */
[----:B-1----:R-:W-:Y:S03]  /*4ce0*/  BAR.SYNC.DEFER_BLOCKING 0x0 ;  /* 0x0000000000007b1d */ /* 0x002fe60000010000 */
[----:B------:R-:W-:-:S04]  /*4cf0*/  FFMA.FTZ R3, R76, R3, -0.17900948226451873779 ;  /* 0xbe374e434c037423 */ /* 0x000fc80000010003 */
[----:B------:R-:W-:-:S04]  /*4d00*/  FFMA.FTZ R3, R76, R3, 0.20512372255325317383 ;  /* 0x3e520bf44c037423 */ /* 0x000fc80000010003 */
[----:B------:R-:W-:-:S04]  /*4d10*/  FFMA.FTZ R3, R76, R3, -0.24046532809734344482 ;  /* 0xbe763c8b4c037423 */ /* 0x000fc80000010003 */
[----:B------:R-:W-:-:S04]  /*4d20*/  FFMA.FTZ R3, R76, R3, 0.28857114911079406738 ;  /* 0x3e93bf994c037423 */ /* 0x000fc80000010003 */
[----:B------:R-:W-:-:S04]  /*4d30*/  FFMA.FTZ R3, R76, R3, -0.36067417263984680176 ;  /* 0xbeb8aa494c037423 */ /* 0x000fc80000010003 */
[----:B------:R-:W-:-:S04]  /*4d40*/  FFMA.FTZ R3, R76, R3, 0.48089820146560668945 ;  /* 0x3ef6384a4c037423 */ /* 0x000fc80000010003 */
[C---:B------:R-:W-:Y:S01]  /*4d50*/  FFMA.FTZ R77, R76.reuse, R3, -0.72134751081466674805 ;  /* 0xbf38aa3b4c4d7423 */ /* 0x040fe20000010003 */
[----:B------:R-:W-:Y:S02]  /*4d60*/  FSEL R3, RZ, -23, P0 ;  /* 0xc1b80000ff037808 */ /* 0x000fe40000000000 */
[C---:B0-----:R-:W-:Y:S01]  /*4d70*/  FSETP.GT.AND P0, PT, |R73|.reuse, 8.50705917302346158658e+37, PT ;  /* 0x7e8000004900780b */ /* 0x041fe20003f04200 */
[----:B------:R-:W-:Y:S01]  /*4d80*/  FMUL R77, R76, R77 ;  /* 0x0000004d4c4d7220 */ /* 0x000fe20000400000 */
[----:B------:R-:W-:Y:S01]  /*4d90*/  FSETP.GEU.AND P2, PT, |R73|, 1.175494350822287508e-38, PT ;  /* 0x008000004900780b */ /* 0x000fe20003f4e200 */
[----:B------:R-:W-:Y:S02]  /*4da0*/  FFMA.FTZ R3, R74, 1.1920928955078125e-07, R3 ;  /* 0x340000004a037823 */ /* 0x000fe40000010003 */
[----:B------:R-:W-:-:S04]  /*4db0*/  FMUL R77, R76, R77 ;  /* 0x0000004d4c4d7220 */ /* 0x000fc80000400000 */
[----:B------:R-:W-:-:S04]  /*4dc0*/  FFMA.FTZ R2, R76, 1.4426950216293334961, R77 ;  /* 0x3fb8aa3b4c027823 */ /* 0x000fc8000001004d */
[----:B------:R-:W-:Y:S01]  /*4dd0*/  @P0 FMUL R73, R73, 0.25 ;  /* 0x3e80000049490820 */ /* 0x000fe20000400000 */
[----:B------:R-:W-:Y:S01]  /*4de0*/  @P0 FMUL R11, R11, 0.25 ;  /* 0x3e8000000b0b0820 */ /* 0x000fe20000400000 */
[----:B------:R-:W-:Y:S01]  /*4df0*/  @P0 FMUL R6, R6, 0.25 ;  /* 0x3e80000006060820 */ /* 0x000fe20000400000 */
[----:B------:R-:W-:Y:S01]  /*4e00*/  @P0 FMUL R14, R14, 0.25 ;  /* 0x3e8000000e0e0820 */ /* 0x000fe20000400000 */
[----:B------:R-:W-:Y:S01]  /*4e10*/  @!P2 FMUL R73, R73, 16777216 ;  /* 0x4b8000004949a820 */ /* 0x000fe20000400000 */
[----:B------:R-:W-:Y:S01]  /*4e20*/  @P0 FMUL R5, R5, 0.25 ;  /* 0x3e80000005050820 */ /* 0x000fe20000400000 */
[----:B------:R-:W-:Y:S01]  /*4e30*/  @P0 FMUL R7, R7, 0.25 ;  /* 0x3e80000007070820 */ /* 0x000fe20000400000 */
[----:B------:R-:W-:Y:S01]  /*4e40*/  @P0 FMUL R15, R15, 0.25 ;  /* 0x3e8000000f0f0820 */ /* 0x000fe20000400000 */
[----:B------:R-:W-:Y:S01]  /*4e50*/  @P0 FMUL R8, R8, 0.25 ;  /* 0x3e80000008080820 */ /* 0x000fe20000400000 */
[----:B------:R-:W-:Y:S01]  /*4e60*/  @P0 FMUL R10, R10, 0.25 ;  /* 0x3e8000000a0a0820 */ /* 0x000fe20000400000 */
[----:B------:R-:W0:Y:S01]  /*4e70*/  MUFU.RCP R73, R73 ;  /* 0x0000004900497308 */ /* 0x000e220000001000 */
[----:B------:R-:W-:Y:S01]  /*4e80*/  @P0 FMUL R12, R12, 0.25 ;  /* 0x3e8000000c0c0820 */ /* 0x000fe20000400000 */
[----:B------:R-:W-:Y:S01]  /*4e90*/  @P0 FMUL R18, R18, 0.25 ;  /* 0x3e80000012120820 */ /* 0x000fe20000400000 */
[----:B------:R-:W-:Y:S01]  /*4ea0*/  @P0 FMUL R4, R4, 0.25 ;  /* 0x3e80000004040820 */ /* 0x000fe20000400000 */
[----:B------:R-:W-:Y:S01]  /*4eb0*/  @P0 FMUL R9, R9, 0.25 ;  /* 0x3e80000009090820 */ /* 0x000fe20000400000 */
[----:B------:R-:W-:Y:S01]  /*4ec0*/  @P0 FMUL R13, R13, 0.25 ;  /* 0x3e8000000d0d0820 */ /* 0x000fe20000400000 */
[----:B------:R-:W-:Y:S01]  /*4ed0*/  @P0 FMUL R16, R16, 0.25 ;  /* 0x3e80000010100820 */ /* 0x000fe20000400000 */
[----:B------:R-:W-:Y:S01]  /*4ee0*/  @P0 FMUL R17, R17, 0.25 ;  /* 0x3e80000011110820 */ /* 0x000fe20000400000 */
[----:B------:R-:W-:Y:S01]  /*4ef0*/  @P0 FMUL R19, R19, 0.25 ;  /* 0x3e80000013130820 */ /* 0x000fe20000400000 */
[----:B------:R-:W-:Y:S01]  /*4f00*/  @!P2 FMUL R11, R11, 16777216 ;  /* 0x4b8000000b0ba820 */ /* 0x000fe20000400000 */
        /* <DEDUP_REMOVED lines=30> */
[----:B------:R-:W-:Y:S01]  /*50f0*/  FMUL R18, R73, R19 ;  /* 0x0000001349127220 */ /* 0x000fe20000400000 */
[----:B------:R-:W-:Y:S01]  /*5100*/  F2FP.F16.F32.PACK_AB R8, R6, R5 ;  /* 0x000000050608723e */ /* 0x000fe200000000ff */
[----:B------:R-:W-:Y:S01]  /*5110*/  @P0 FMUL R20, R20, 0.25 ;  /* 0x3e80000014140820 */ /* 0x000fe20000400000 */
        /* <DEDUP_REMOVED lines=14> */
[----:B------:R-:W-:Y:S01]  /*5200*/  @P0 FMUL R28, R28, 0.25 ;  /* 0x3e8000001c1c0820 */ /* 0x000fe20000400000 */
[----:B------:R-:W-:Y:S01]  /*5210*/  STS.128 [R70], R4 ;  /* 0x0000000446007388 */ /* 0x000fe20000000c00 */
[----:B------:R-:W-:Y:S01]  /*5220*/  @P0 FMUL R29, R29, 0.25 ;  /* 0x3e8000001d1d0820 */ /* 0x000fe20000400000 */
[----:B------:R-:W-:Y:S01]  /*5230*/  @P0 FMUL R30, R30, 0.25 ;  /* 0x3e8000001e1e0820 */ /* 0x000fe20000400000 */
[----:B------:R-:W-:Y:S01]  /*5240*/  @P0 FMUL R31, R31, 0.25 ;  /* 0x3e8000001f1f0820 */ /* 0x000fe20000400000 */
[----:B------:R-:W-:Y:S01]  /*5250*/  STS.128 [R70+0x800], R8 ;  /* 0x0008000846007388 */ /* 0x000fe20000000c00 */
[----:B------:R-:W-:Y:S01]  /*5260*/  @P0 FMUL R32, R32, 0.25 ;  /* 0x3e80000020200820 */ /* 0x000fe20000400000 */
[----:B------:R-:W-:Y:S01]  /*5270*/  @P0 FMUL R33, R33, 0.25 ;  /* 0x3e80000021210820 */ /* 0x000fe20000400000 */
[----:B------:R-:W-:Y:S01]  /*5280*/  @P0 FMUL R34, R34, 0.25 ;  /* 0x3e80000022220820 */ /* 0x000fe20000400000 */
[----:B------:R-:W-:Y:S01]  /*5290*/  BAR.SYNC.DEFER_BLOCKING 0x0 ;  /* 0x0000000000007b1d */ /* 0x000fe20000010000 */
        /* <DEDUP_REMOVED lines=17> */
[C---:B------:R-:W-:Y:S01]  /*53b0*/  FMUL R20, R73.reuse, R20 ;  /* 0x0000001449147220 */ /* 0x040fe20000400000 */
[C---:B------:R-:W-:Y:S01]  /*53c0*/  FMUL R19, R73.reuse, R22 ;  /* 0x0000001649137220 */ /* 0x040fe20000400000 */
[C---:B------:R-:W-:Y:S01]  /*53d0*/  FMUL R21, R73.reuse, R21 ;  /* 0x0000001549157220 */ /* 0x040fe20000400000 */
[C---:B------:R-:W-:Y:S01]  /*53e0*/  FMUL R22, R73.reuse, R23 ;  /* 0x0000001749167220 */ /* 0x040fe20000400000 */
[C---:B------:R-:W-:Y:S01]  /*53f0*/  FMUL R77, R73.reuse, R24 ;  /* 0x00000018494d7220 */ /* 0x040fe20000400000 */
[C---:B------:R-:W-:Y:S01]  /*5400*/  FMUL R76, R73.reuse, R25 ;  /* 0x00000019494c7220 */ /* 0x040fe20000400000 */
[----:B------:R-:W0:Y:S01]  /*5410*/  LDS.128 R4, [R0+UR23] ;  /* 0x0000001700047984 */ /* 0x000e220008000c00 */
[C---:B------:R-:W-:Y:S01]  /*5420*/  FMUL R26, R73.reuse, R26 ;  /* 0x0000001a491a7220 */ /* 0x040fe20000400000 */
[C---:B------:R-:W-:Y:S01]  /*5430*/  FMUL R79, R73.reuse, R27 ;  /* 0x0000001b494f7220 */ /* 0x040fe20000400000 */
[C---:B------:R-:W-:Y:S01]  /*5440*/  FMUL R78, R73.reuse, R28 ;  /* 0x0000001c494e7220 */ /* 0x040fe20000400000 */
[----:B------:R-:W-:Y:S01]  /*5450*/  LDS.128 R8, [R0+UR23+0x1000] ;  /* 0x0010001700087984 */ /* 0x000fe20008000c00 */
        /* <DEDUP_REMOVED lines=20> */
[----:B------:R-:W-:Y:S01]  /*55a0*/  BAR.SYNC.DEFER_BLOCKING 0x0 ;  /* 0x0000000000007b1d */ /* 0x000fe20000010000 */
[----:B------:R-:W-:Y:S01]  /*55b0*/  F2FP.F16.F32.PACK_AB R19, R86, R83 ;  /* 0x000000535613723e */ /* 0x000fe200000000ff */
        /* <DEDUP_REMOVED lines=22> */
[----:B------:R-:W-:Y:S01]  /*5720*/  STS.128 [R70], R12 ;  /* 0x0000000c46007388 */ /* 0x000fe20000000c00 */
[----:B------:R-:W-:Y:S01]  /*5730*/  @!P2 FMUL R48, R48, 16777216 ;  /* 0x4b8000003030a820 */ /* 0x000fe20000400000 */
[----:B------:R-:W-:Y:S01]  /*5740*/  @!P2 FMUL R49, R49, 16777216 ;  /* 0x4b8000003131a820 */ /* 0x000fe20000400000 */
[----:B------:R-:W-:Y:S01]  /*5750*/  @!P2 FMUL R50, R50, 16777216 ;  /* 0x4b8000003232a820 */ /* 0x000fe20000400000 */
[----:B------:R-:W-:Y:S01]  /*5760*/  STS.128 [R70+0x800], R16 ;  /* 0x0008001046007388 */ /* 0x000fe20000000c00 */
[----:B------:R-:W-:Y:S01]  /*5770*/  @!P2 FMUL R51, R51, 16777216 ;  /* 0x4b8000003333a820 */ /* 0x000fe20000400000 */
[C---:B------:R-:W-:Y:S01]  /*5780*/  FMUL R36, R73.reuse, R36 ;  /* 0x0000002449247220 */ /* 0x040fe20000400000 */
[C---:B------:R-:W-:Y:S01]  /*5790*/  FMUL R24, R73.reuse, R37 ;  /* 0x0000002549187220 */ /* 0x040fe20000400000 */
[----:B------:R-:W-:Y:S01]  /*57a0*/  BAR.SYNC.DEFER_BLOCKING 0x0 ;  /* 0x0000000000007b1d */ /* 0x000fe20000010000 */
        /* <DEDUP_REMOVED lines=15> */
[----:B------:R-:W1:Y:S01]  /*58a0*/  LDC R41, c[0x0][0x3e8] ;  /* 0x0000fa00ff297b82 */ /* 0x000e620000000800 */
[----:B------:R-:W-:Y:S01]  /*58b0*/  F2FP.F16.F32.PACK_AB R21, R27, R40 ;  /* 0x000000281b15723e */ /* 0x000fe200000000ff */
[----:B------:R-:W-:Y:S01]  /*58c0*/  FADD R2, R3, R2 ;  /* 0x0000000203027221 */ /* 0x000fe20000000000 */
[----:B------:R-:W-:Y:S01]  /*58d0*/  F2FP.F16.F32.PACK_AB R24, R39, R24 ;  /* 0x000000182718723e */ /* 0x000fe200000000ff */
[----:B------:R-:W-:Y:S01]  /*58e0*/  @P0 FMUL R52, R52, 0.25 ;  /* 0x3e80000034340820 */ /* 0x000fe20000400000 */
[----:B------:R-:W-:Y:S01]  /*58f0*/  F2FP.F16.F32.PACK_AB R25, R30, R25 ;  /* 0x000000191e19723e */ /* 0x000fe200000000ff */
[----:B------:R-:W-:Y:S01]  /*5900*/  @P0 FMUL R53, R53, 0.25 ;  /* 0x3e80000035350820 */ /* 0x000fe20000400000 */
[----:B------:R-:W-:Y:S01]  /*5910*/  F2FP.F16.F32.PACK_AB R22, R33, R44 ;  /* 0x0000002c2116723e */ /* 0x000fe200000000ff */
[----:B------:R-:W2:Y:S01]  /*5920*/  LDS.128 R12, [R0+UR23] ;  /* 0x00000017000c7984 */ /* 0x000ea20008000c00 */
[----:B------:R-:W-:Y:S01]  /*5930*/  F2FP.F16.F32.PACK_AB R26, R34, R45 ;  /* 0x0000002d221a723e */ /* 0x000fe200000000ff */
[----:B------:R-:W3:Y:S01]  /*5940*/  LDC.64 R50, c[0x0][0x398] ;  /* 0x0000e600ff327b82 */ /* 0x000ee20000000a00 */
[----:B------:R-:W-:Y:S01]  /*5950*/  F2FP.F16.F32.PACK_AB R23, R37, R48 ;  /* 0x000000302517723e */ /* 0x000fe200000000ff */
[----:B------:R-:W-:Y:S01]  /*5960*/  LDS.128 R16, [R0+UR23+0x1000] ;  /* 0x0010001700107984 */ /* 0x000fe20008000c00 */
[----:B------:R-:W-:Y:S01]  /*5970*/  F2FP.F16.F32.PACK_AB R27, R38, R49 ;  /* 0x00000031261b723e */ /* 0x000fe200000000ff */
[----:B------:R-:W-:Y:S01]  /*5980*/  @P0 FMUL R54, R54, 0.25 ;  /* 0x3e80000036360820 */ /* 0x000fe20000400000 */
[----:B------:R-:W-:-:S03]  /*5990*/  @P1 MOV R3, 0x7f800000 ;  /* 0x7f80000000031802 */ /* 0x000fc60000000f00 */
[----:B------:R-:W-:Y:S01]  /*59a0*/  BAR.SYNC.DEFER_BLOCKING 0x0 ;  /* 0x0000000000007b1d */ /* 0x000fe20000010000 */
        /* <DEDUP_REMOVED lines=13> */
[C---:B------:R-:W-:Y:S01]  /*5a80*/  @P1 FFMA.FTZ R2, R82.reuse, R3, +INF ;  /* 0x7f80000052021423 */ /* 0x040fe20000010003 */
[----:B------:R-:W-:Y:S01]  /*5a90*/  FSETP.NEU.AND P0, PT, R82, RZ, PT ;  /* 0x000000ff5200720b */ /* 0x000fe20003f0d000 */
[----:B-1----:R-:W-:-:S02]  /*5aa0*/  IMAD R43, R68, R41, RZ ;  /* 0x00000029442b7224 */ /* 0x002fc400078e02ff */
[----:B------:R-:W-:Y:S01]  /*5ab0*/  @!P2 FMUL R53, R53, 16777216 ;  /* 0x4b8000003535a820 */ /* 0x000fe20000400000 */
[----:B------:R-:W-:Y:S01]  /*5ac0*/  @!P2 FMUL R55, R55, 16777216 ;  /* 0x4b8000003737a820 */ /* 0x000fe20000400000 */
[----:B------:R-:W-:Y:S01]  /*5ad0*/  FSEL R3, R2, -INF , P0 ;  /* 0xff80000002037808 */ /* 0x000fe20000000000 */
[----:B------:R-:W-:Y:S02]  /*5ae0*/  IMAD R2, R69, UR5, RZ ;  /* 0x0000000545027c24 */ /* 0x000fe4000f8e02ff */
[----:B------:R-:W-:Y:S01]  /*5af0*/  @!P2 FMUL R56, R56, 16777216 ;  /* 0x4b8000003838a820 */ /* 0x000fe20000400000 */
[----:B------:R-:W-:Y:S01]  /*5b00*/  @!P2 FMUL R58, R58, 16777216 ;  /* 0x4b8000003a3aa820 */ /* 0x000fe20000400000 */
[----:B------:R-:W-:Y:S01]  /*5b10*/  @!P2 FMUL R52, R52, 16777216 ;  /* 0x4b8000003434a820 */ /* 0x000fe20000400000 */
[----:B------:R-:W-:Y:S01]  /*5b20*/  STS.128 [R70], R20 ;  /* 0x0000001446007388 */ /* 0x000fe20000000c00 */
[----:B------:R-:W-:Y:S02]  /*5b30*/  IMAD.SHL.U32 R33, R2, 0x2, RZ ;  /* 0x0000000202217824 */ /* 0x000fe400078e00ff */
[----:B------:R-:W-:Y:S01]  /*5b40*/  @!P2 FMUL R54, R54, 16777216 ;  /* 0x4b8000003636a820 */ /* 0x000fe20000400000 */
[----:B------:R-:W-:Y:S01]  /*5b50*/  IMAD.HI R30, R2, 0x2, RZ ;  /* 0x00000002021e7827 */ /* 0x000fe200078e02ff */
[----:B------:R-:W-:Y:S03]  /*5b60*/  STS.128 [R70+0x800], R24 ;  /* 0x0008001846007388 */ /* 0x000fe60000000c00 */
[----:B------:R-:W-:Y:S01]  /*5b70*/  @!P2 FMUL R57, R57, 16777216 ;  /* 0x4b8000003939a820 */ /* 0x000fe20000400000 */
[----:B---3--:R-:W-:Y:S01]  /*5b80*/  IADD3 R2, P0, P1, R33, UR6, R50 ;  /* 0x0000000621027c10 */ /* 0x008fe2000f91e032 */
[----:B------:R-:W-:Y:S01]  /*5b90*/  IMAD R33, R41, 0x2, R43 ;  /* 0x0000000229217824 */ /* 0x000fe200078e022b */
[----:B------:R-:W-:Y:S01]  /*5ba0*/  BAR.SYNC.DEFER_BLOCKING 0x0 ;  /* 0x0000000000007b1d */ /* 0x000fe20000010000 */
        /* <DEDUP_REMOVED lines=12> */
[----:B------:R-:W-:Y:S01]  /*5c70*/  FMUL R31, R73, R58 ;  /* 0x0000003a491f7220 */ /* 0x000fe20000400000 */
[----:B------:R-:W-:Y:S01]  /*5c80*/  LEA R45, R41, R33, 0x1 ;  /* 0x00000021292d7211 */ /* 0x000fe200078e08ff */
[----:B------:R-:W-:Y:S01]  /*5c90*/  UIMAD.WIDE UR4, UR4, 0x2, URZ ;  /* 0x00000002040478a5 */ /* 0x000fe2000f8e02ff */
        /* <DEDUP_REMOVED lines=8> */
[----:B------:R-:W1:Y:S01]  /*5d20*/  LDS.128 R24, [R0+UR23] ;  /* 0x0000001700187984 */ /* 0x000e620008000c00 */
[C---:B------:R-:W-:Y:S01]  /*5d30*/  FMUL R64, R73.reuse, R64 ;  /* 0x0000004049407220 */ /* 0x040fe20000400000 */
[C---:B------:R-:W-:Y:S01]  /*5d40*/  FMUL R65, R73.reuse, R65 ;  /* 0x0000004149417220 */ /* 0x040fe20000400000 */
[C---:B------:R-:W-:Y:S01]  /*5d50*/  FMUL R55, R73.reuse, R66 ;  /* 0x0000004249377220 */ /* 0x040fe20000400000 */
[----:B------:R-:W-:Y:S01]  /*5d60*/  LDS.128 R20, [R0+UR23+0x1000] ;  /* 0x0010001700147984 */ /* 0x000fe20008000c00 */
[----:B------:R-:W-:Y:S01]  /*5d70*/  FMUL R46, R73, R67 ;  /* 0x00000043492e7220 */ /* 0x000fe20000400000 */
[----:B------:R-:W-:Y:S01]  /*5d80*/  F2FP.F16.F32.PACK_AB R36, R28, R53 ;  /* 0x000000351c24723e */ /* 0x000fe200000000ff */
[----:B------:R-:W-:Y:S01]  /*5d90*/  FFMA R3, R3, 0.69314718246459960938, R100 ;  /* 0x3f31721803037823 */ /* 0x000fe20000000064 */
[----:B------:R-:W-:Y:S01]  /*5da0*/  BAR.SYNC.DEFER_BLOCKING 0x0 ;  /* 0x0000000000007b1d */ /* 0x000fe20000010000 */
[----:B------:R-:W-:Y:S01]  /*5db0*/  F2FP.F16.F32.PACK_AB R53, R31, R56 ;  /* 0x000000381f35723e */ /* 0x000fe200000000ff */
[----:B------:R-:W-:Y:S01]  /*5dc0*/  IMAD R31, R41, 0x2, R45 ;  /* 0x00000002291f7824 */ /* 0x000fe200078e022d */
[----:B------:R-:W-:-:S02]  /*5dd0*/  IADD3.X R30, PT, PT, R30, UR5, R51, P0, P1 ;  /* 0x000000051e1e7c10 */ /* 0x000fc400087e2433 */
[----:B------:R-:W-:Y:S01]  /*5de0*/  F2FP.F16.F32.PACK_AB R52, R29, R52 ;  /* 0x000000341d34723e */ /* 0x000fe200000000ff */
[----:B------:R-:W-:Y:S01]  /*5df0*/  IMAD R47, R41, 0x2, R31 ;  /* 0x00000002292f7824 */ /* 0x000fe200078e021f */
[----:B------:R-:W-:Y:S01]  /*5e00*/  F2FP.F16.F32.PACK_AB R37, R32, R57 ;  /* 0x000000392025723e */ /* 0x000fe200000000ff */
[----:B------:R-:W3:Y:S01]  /*5e10*/  LDCU UR4, c[0x0][0x3ec] ;  /* 0x00007d80ff0477ac */ /* 0x000ee20008000800 */
[----:B------:R-:W-:Y:S02]  /*5e20*/  F2FP.F16.F32.PACK_AB R54, R35, R60 ;  /* 0x0000003c2336723e */ /* 0x000fe400000000ff */
[----:B------:R-:W-:Y:S02]  /*5e30*/  F2FP.F16.F32.PACK_AB R38, R42, R61 ;  /* 0x0000003d2a26723e */ /* 0x000fe400000000ff */
[----:B------:R-:W-:Y:S02]  /*5e40*/  F2FP.F16.F32.PACK_AB R55, R55, R64 ;  /* 0x000000403737723e */ /* 0x000fe400000000ff */
[----:B------:R-:W-:-:S02]  /*5e50*/  F2FP.F16.F32.PACK_AB R39, R46, R65 ;  /* 0x000000412e27723e */ /* 0x000fc400000000ff */
[-C--:B------:R-:W-:Y:S02]  /*5e60*/  LEA R28, P0, R43, R2.reuse, 0x1 ;  /* 0x000000022b1c7211 */ /* 0x080fe400078008ff */
[----:B------:R-:W-:Y:S02]  /*5e70*/  LEA R34, P1, R45, R2, 0x1 ;  /* 0x000000022d227211 */ /* 0x000fe400078208ff */
[----:B------:R-:W-:Y:S01]  /*5e80*/  LEA.HI.X.SX32 R29, R43, R30, 0x1, P0 ;  /* 0x0000001e2b1d7211 */ /* 0x000fe200000f0eff */
[----:B------:R-:W-:Y:S01]  /*5e90*/  IMAD R43, R41, 0x2, R47 ;  /* 0x00000002292b7824 */ /* 0x000fe200078e022f */
[----:B------:R-:W-:Y:S01]  /*5ea0*/  LEA R32, P0, R33, R2, 0x1 ;  /* 0x0000000221207211 */ /* 0x000fe200078008ff */
[----:B------:R-:W-:Y:S01]  /*5eb0*/  STS.128 [R70], R52 ;  /* 0x0000003446007388 */ /* 0x000fe20000000c00 */
[-C--:B------:R-:W-:Y:S01]  /*5ec0*/  LEA.HI.X.SX32 R35, R45, R30.reuse, 0x1, P1 ;  /* 0x0000001e2d237211 */ /* 0x080fe200008f0eff */
[----:B---3--:R-:W-:Y:S01]  /*5ed0*/  UIMAD UR4, UR24, UR4, URZ ;  /* 0x00000004180472a4 */ /* 0x008fe2000f8e02ff */
[----:B------:R-:W-:Y:S01]  /*5ee0*/  LEA R49, R41, R43, 0x1 ;  /* 0x0000002b29317211 */ /* 0x000fe200078e08ff */
[----:B------:R3:W-:Y:S01]  /*5ef0*/  STS.128 [R70+0x800], R36 ;  /* 0x0008002446007388 */ /* 0x0007e20000000c00 */
[----:B------:R-:W-:Y:S01]  /*5f00*/  LEA.HI.X.SX32 R33, R33, R30, 0x1, P0 ;  /* 0x0000001e21217211 */ /* 0x000fe200000f0eff */
[----:B------:R-:W-:Y:S01]  /*5f10*/  USHF.L.U32 UR6, UR4, 0x2, URZ ;  /* 0x0000000204067899 */ /* 0x000fe200080006ff */
[----:B------:R-:W-:Y:S01]  /*5f20*/  BAR.SYNC.DEFER_BLOCKING 0x0 ;  /* 0x0000000000007b1d */ /* 0x000fe20000010000 */
[----:B------:R-:W-:Y:S01]  /*5f30*/  IMAD R51, R41, 0x2, R49 ;  /* 0x0000000229337824 */ /* 0x000fe200078e0231 */
[----:B------:R-:W-:-:S03]  /*5f40*/  UIMAD.WIDE UR4, UR4, 0x4, URZ ;  /* 0x00000004040478a5 */ /* 0x000fc6000f8e02ff */
[----:B------:R-:W-:-:S04]  /*5f50*/  IMAD R57, R41, 0x2, R51 ;  /* 0x0000000229397824 */ /* 0x000fc800078e0233 */
[----:B------:R-:W-:Y:S01]  /*5f60*/  IMAD R45, R41, 0x2, R57 ;  /* 0x00000002292d7824 */ /* 0x000fe200078e0239 */
[----:B---3--:R-:W-:-:S04]  /*5f70*/  LEA R36, P0, R31, R2, 0x1 ;  /* 0x000000021f247211 */ /* 0x008fc800078008ff */
[----:B------:R-:W-:Y:S02]  /*5f80*/  LEA R53, R41, R45, 0x1 ;  /* 0x0000002d29357211 */ /* 0x000fe400078e08ff */
[----:B------:R-:W-:-:S03]  /*5f90*/  LEA.HI.X.SX32 R37, R31, R30, 0x1, P0 ;  /* 0x0000001e1f257211 */ /* 0x000fc600000f0eff */
[----:B------:R-:W-:Y:S01]  /*5fa0*/  IMAD R31, R41, 0x2, R53 ;  /* 0x00000002291f7824 */ /* 0x000fe200078e0235 */
[----:B0-----:R0:W-:Y:S02]  /*5fb0*/  STG.E.U16 desc[UR30][R28.64], R4 ;  /* 0x000000041c007986 */ /* 0x0011e4000c10151e */
[----:B0-----:R-:W-:Y:S02]  /*5fc0*/  PRMT R29, R4, 0x7632, R29 ;  /* 0x00007632041d7816 */ /* 0x001fe4000000001d */
[----:B------:R-:W-:-:S03]  /*5fd0*/  LEA R28, P0, R47, R2, 0x1 ;  /* 0x000000022f1c7211 */ /* 0x000fc600078008ff */
[----:B------:R0:W-:Y:S04]  /*5fe0*/  STG.E.U16 desc[UR30][R32.64], R29 ;  /* 0x0000001d20007986 */ /* 0x0001e8000c10151e */
[----:B------:R3:W-:Y:S01]  /*5ff0*/  STG.E.U16 desc[UR30][R34.64], R5 ;  /* 0x0000000522007986 */ /* 0x0007e2000c10151e */
[----:B0-----:R-:W-:Y:S01]  /*6000*/  LEA.HI.X.SX32 R29, R47, R30, 0x1, P0 ;  /* 0x0000001e2f1d7211 */ /* 0x001fe200000f0eff */
[----:B------:R-:W-:Y:S01]  /*6010*/  IMAD R47, R41, 0x2, R31 ;  /* 0x00000002292f7824 */ /* 0x000fe200078e021f */
[----:B------:R-:W-:Y:S02]  /*6020*/  LEA R38, P0, R43, R2, 0x1 ;  /* 0x000000022b267211 */ /* 0x000fe400078008ff */
[----:B------:R-:W-:Y:S01]  /*6030*/  PRMT R33, R5, 0x7632, R33 ;  /* 0x0000763205217816 */ /* 0x000fe20000000021 */
[----:B------:R-:W-:Y:S01]  /*6040*/  IMAD R55, R41, 0x2, R47 ;  /* 0x0000000229377824 */ /* 0x000fe200078e022f */
[----:B------:R-:W-:-:S02]  /*6050*/  LEA.HI.X.SX32 R39, R43, R30, 0x1, P0 ;  /* 0x0000001e2b277211 */ /* 0x000fc400000f0eff */
[----:B------:R-:W-:Y:S01]  /*6060*/  LEA R32, P0, R49, R2, 0x1 ;  /* 0x0000000231207211 */ /* 0x000fe200078008ff */
[----:B------:R0:W-:Y:S01]  /*6070*/  STG.E.U16 desc[UR30][R36.64], R33 ;  /* 0x0000002124007986 */ /* 0x0001e2000c10151e */
[----:B------:R-:W-:Y:S02]  /*6080*/  LEA R43, R41, R55, 0x1 ;  /* 0x00000037292b7211 */ /* 0x000fe400078e08ff */
[----:B---3--:R-:W-:Y:S01]  /*6090*/  PRMT R5, R6, 0x7632, R5 ;  /* 0x0000763206057816 */ /* 0x008fe20000000005 */
[----:B------:R3:W-:Y:S04]  /*60a0*/  STG.E.U16 desc[UR30][R28.64], R6 ;  /* 0x000000061c007986 */ /* 0x0007e8000c10151e */
[----:B------:R4:W-:Y:S01]  /*60b0*/  STG.E.U16 desc[UR30][R38.64], R5 ;  /* 0x0000000526007986 */ /* 0x0009e2000c10151e */
[----:B0-----:R-:W-:Y:S01]  /*60c0*/  LEA.HI.X.SX32 R33, R49, R30, 0x1, P0 ;  /* 0x0000001e31217211 */ /* 0x001fe200000f0eff */
[----:B------:R-:W-:Y:S01]  /*60d0*/  IMAD R49, R41, 0x2, R43 ;  /* 0x0000000229317824 */ /* 0x000fe200078e022b */
[----:B------:R-:W-:-:S02]  /*60e0*/  LEA R4, P0, R51, R2, 0x1 ;  /* 0x0000000233047211 */ /* 0x000fc400078008ff */
[----:B---3--:R-:W-:Y:S01]  /*60f0*/  PRMT R29, R7, 0x7632, R29 ;  /* 0x00007632071d7816 */ /* 0x008fe2000000001d */
[----:B------:R-:W-:Y:S01]  /*6100*/  IMAD R59, R41, 0x2, R49 ;  /* 0x00000002293b7824 */ /* 0x000fe200078e0231 */
[----:B------:R-:W-:Y:S01]  /*6110*/  STG.E.U16 desc[UR30][R32.64], R7 ;  /* 0x0000000720007986 */ /* 0x000fe2000c10151e */
[----:B----4-:R-:W-:Y:S02]  /*6120*/  LEA.HI.X.SX32 R5, R51, R30, 0x1, P0 ;  /* 0x0000001e33057211 */ /* 0x010fe400000f0eff */
[----:B------:R-:W-:Y:S01]  /*6130*/  IMAD R51, R41, 0x2, R59 ;  /* 0x0000000229337824 */ /* 0x000fe200078e023b */
[C---:B------:R-:W-:Y:S02]  /*6140*/  LEA R34, P0, R57.reuse, R2, 0x1 ;  /* 0x0000000239227211 */ /* 0x040fe400078008ff */
[----:B------:R0:W-:Y:S02]  /*6150*/  STG.E.U16 desc[UR30][R4.64], R29 ;  /* 0x0000001d04007986 */ /* 0x0001e4000c10151e */
[----:B------:R-:W-:-:S02]  /*6160*/  LEA.HI.X.SX32 R35, R57, R30, 0x1, P0 ;  /* 0x0000001e39237211 */ /* 0x000fc400000f0eff */
[----:B------:R-:W-:Y:S02]  /*6170*/  LEA R57, R41, R51, 0x1 ;  /* 0x0000003329397211 */ /* 0x000fe400078e08ff */
[----:B------:R-:W-:Y:S01]  /*6180*/  LEA R28, P0, R45, R2, 0x1 ;  /* 0x000000022d1c7211 */ /* 0x000fe200078008ff */
[----:B--2---:R2:W-:Y:S02]  /*6190*/  STG.E.U16 desc[UR30][R34.64], R12 ;  /* 0x0000000c22007986 */ /* 0x0045e4000c10151e */
[----:B------:R-:W-:Y:S01]  /*61a0*/  IMAD R39, R41, 0x2, R57 ;  /* 0x0000000229277824 */ /* 0x000fe200078e0239 */
[----:B0-----:R-:W-:-:S03]  /*61b0*/  LEA.HI.X.SX32 R29, R45, R30, 0x1, P0 ;  /* 0x0000001e2d1d7211 */ /* 0x001fc600000f0eff */
[----:B------:R-:W-:Y:S01]  /*61c0*/  IMAD R45, R41, 0x2, R39 ;  /* 0x00000002292d7824 */ /* 0x000fe200078e0227 */
[C---:B------:R-:W-:Y:S02]  /*61d0*/  LEA R36, P0, R53.reuse, R2, 0x1 ;  /* 0x0000000235247211 */ /* 0x040fe400078008ff */
[----:B------:R-:W-:Y:S02]  /*61e0*/  PRMT R5, R12, 0x7632, R5 ;  /* 0x000076320c057816 */ /* 0x000fe40000000005 */
[----:B------:R-:W-:Y:S01]  /*61f0*/  LEA.HI.X.SX32 R37, R53, R30, 0x1, P0 ;  /* 0x0000001e35257211 */ /* 0x000fe200000f0eff */
[----:B------:R-:W-:Y:S01]  /*6200*/  IMAD R53, R41, 0x2, R45 ;  /* 0x0000000229357824 */ /* 0x000fe200078e022d */
[----:B------:R-:W-:Y:S01]  /*6210*/  LEA R6, P0, R31, R2, 0x1 ;  /* 0x000000021f067211 */ /* 0x000fe200078008ff */
[----:B------:R0:W-:Y:S03]  /*6220*/  STG.E.U16 desc[UR30][R28.64], R5 ;  /* 0x000000051c007986 */ /* 0x0001e6000c10151e */
[----:B------:R-:W-:Y:S01]  /*6230*/  LEA R61, R41, R53, 0x1 ;  /* 0x00000035293d7211 */ /* 0x000fe200078e08ff */
[----:B------:R3:W-:Y:S01]  /*6240*/  STG.E.U16 desc[UR30][R36.64], R13 ;  /* 0x0000000d24007986 */ /* 0x0007e2000c10151e */
[----:B------:R-:W-:-:S02]  /*6250*/  LEA.HI.X.SX32 R7, R31, R30, 0x1, P0 ;  /* 0x0000001e1f077211 */ /* 0x000fc400000f0eff */
[-C--:B------:R-:W-:Y:S01]  /*6260*/  LEA R4, P0, R47, R2.reuse, 0x1 ;  /* 0x000000022f047211 */ /* 0x080fe200078008ff */
[----:B------:R-:W-:Y:S01]  /*6270*/  IMAD R31, R41, 0x2, R61 ;  /* 0x00000002291f7824 */ /* 0x000fe200078e023d */
[----:B------:R-:W-:-:S03]  /*6280*/  LEA R78, P1, R53, R2, 0x1 ;  /* 0x00000002354e7211 */ /* 0x000fc600078208ff */
[----:B--2---:R-:W-:Y:S01]  /*6290*/  IMAD R35, R41, 0x2, R31 ;  /* 0x0000000229237824 */ /* 0x004fe200078e021f */
[----:B0-----:R-:W-:Y:S02]  /*62a0*/  LEA.HI.X.SX32 R5, R47, R30, 0x1, P0 ;  /* 0x0000001e2f057211 */ /* 0x001fe400000f0eff */
[----:B------:R-:W-:Y:S01]  /*62b0*/  LEA R32, P0, R55, R2, 0x1 ;  /* 0x0000000237207211 */ /* 0x000fe200078008ff */
[----:B------:R-:W-:Y:S01]  /*62c0*/  IMAD R47, R41, 0x2, R35 ;  /* 0x00000002292f7824 */ /* 0x000fe200078e0223 */
[----:B------:R-:W-:Y:S02]  /*62d0*/  PRMT R29, R13, 0x7632, R29 ;  /* 0x000076320d1d7816 */ /* 0x000fe4000000001d */
[----:B------:R-:W-:Y:S02]  /*62e0*/  LEA.HI.X.SX32 R33, R55, R30, 0x1, P0 ;  /* 0x0000001e37217211 */ /* 0x000fe400000f0eff */
[----:B------:R-:W-:Y:S01]  /*62f0*/  LEA R55, R41, R47, 0x1 ;  /* 0x0000002f29377211 */ /* 0x000fe200078e08ff */
[----:B------:R0:W-:Y:S01]  /*6300*/  STG.E.U16 desc[UR30][R6.64], R29 ;  /* 0x0000001d06007986 */ /* 0x0001e2000c10151e */
[----:B------:R-:W-:-:S02]  /*6310*/  LEA R28, P0, R43, R2, 0x1 ;  /* 0x000000022b1c7211 */ /* 0x000fc400078008ff */
[----:B------:R-:W-:Y:S01]  /*6320*/  LEA.HI.X.SX32 R79, R53, R30, 0x1, P1 ;  /* 0x0000001e354f7211 */ /* 0x000fe200008f0eff */
[----:B---3--:R-:W-:Y:S01]  /*6330*/  IMAD R37, R41, 0x2, R55 ;  /* 0x0000000229257824 */ /* 0x008fe200078e0237 */
[----:B------:R2:W-:Y:S01]  /*6340*/  STG.E.U16 desc[UR30][R4.64], R14 ;  /* 0x0000000e04007986 */ /* 0x0005e2000c10151e */
[-C--:B------:R-:W-:Y:S02]  /*6350*/  LEA R84, P1, R31, R2.reuse, 0x1 ;  /* 0x000000021f547211 */ /* 0x080fe400078208ff */
[----:B------:R-:W-:Y:S02]  /*6360*/  LEA R86, P2, R35, R2, 0x1 ;  /* 0x0000000223567211 */ /* 0x000fe400078408ff */
[-C--:B------:R-:W-:Y:S02]  /*6370*/  LEA.HI.X.SX32 R85, R31, R30.reuse, 0x1, P1 ;  /* 0x0000001e1f557211 */ /* 0x080fe400008f0eff */
[----:B0-----:R-:W-:Y:S01]  /*6380*/  LEA.HI.X.SX32 R29, R43, R30, 0x1, P0 ;  /* 0x0000001e2b1d7211 */ /* 0x001fe200000f0eff */
[----:B------:R-:W-:Y:S01]  /*6390*/  IMAD R43, R41, 0x2, R37 ;  /* 0x00000002292b7824 */ /* 0x000fe200078e0225 */
[----:B------:R-:W-:-:S02]  /*63a0*/  LEA R12, P0, R49, R2, 0x1 ;  /* 0x00000002310c7211 */ /* 0x000fc400078008ff */
[-C--:B------:R-:W-:Y:S02]  /*63b0*/  LEA.HI.X.SX32 R87, R35, R30.reuse, 0x1, P2 ;  /* 0x0000001e23577211 */ /* 0x080fe400010f0eff */
[----:B------:R-:W-:Y:S01]  /*63c0*/  LEA.HI.X.SX32 R13, R49, R30, 0x1, P0 ;  /* 0x0000001e310d7211 */ /* 0x000fe200000f0eff */
[----:B------:R-:W-:Y:S01]  /*63d0*/  IMAD R49, R41, 0x2, R43 ;  /* 0x0000000229317824 */ /* 0x000fe200078e022b */
[C---:B------:R-:W-:Y:S02]  /*63e0*/  LEA R6, P0, R59.reuse, R2, 0x1 ;  /* 0x000000023b067211 */ /* 0x040fe400078008ff */
[----:B--2---:R-:W-:Y:S02]  /*63f0*/  PRMT R5, R14, 0x7632, R5 ;  /* 0x000076320e057816 */ /* 0x004fe40000000005 */
[----:B------:R-:W-:Y:S02]  /*6400*/  LEA.HI.X.SX32 R7, R59, R30, 0x1, P0 ;  /* 0x0000001e3b077211 */ /* 0x000fe400000f0eff */
[----:B------:R-:W-:Y:S01]  /*6410*/  LEA R59, R41, R49, 0x1 ;  /* 0x00000031293b7211 */ /* 0x000fe200078e08ff */
[----:B------:R0:W-:Y:S01]  /*6420*/  STG.E.U16 desc[UR30][R32.64], R5 ;  /* 0x0000000520007986 */ /* 0x0001e2000c10151e */
[----:B------:R-:W-:-:S02]  /*6430*/  LEA R4, P0, R51, R2, 0x1 ;  /* 0x0000000233047211 */ /* 0x000fc400078008ff */
[-C--:B------:R-:W-:Y:S01]  /*6440*/  LEA R90, P1, R55, R2.reuse, 0x1 ;  /* 0x00000002375a7211 */ /* 0x080fe200078208ff */
[----:B------:R-:W-:Y:S01]  /*6450*/  IMAD R63, R41, 0x2, R59 ;  /* 0x00000002293f7824 */ /* 0x000fe200078e023b */
[----:B------:R2:W-:Y:S01]  /*6460*/  STG.E.U16 desc[UR30][R28.64], R15 ;  /* 0x0000000f1c007986 */ /* 0x0005e2000c10151e */
[----:B------:R-:W-:Y:S02]  /*6470*/  LEA R96, P2, R49, R2, 0x1 ;  /* 0x0000000231607211 */ /* 0x000fe400078408ff */
[----:B------:R-:W-:Y:S02]  /*6480*/  LEA.HI.X.SX32 R91, R55, R30, 0x1, P1 ;  /* 0x0000001e375b7211 */ /* 0x000fe400008f0eff */
[----:B------:R-:W-:Y:S02]  /*6490*/  LEA R94, P1, R43, R2, 0x1 ;  /* 0x000000022b5e7211 */ /* 0x000fe400078208ff */
[----:B0-----:R-:W-:Y:S01]  /*64a0*/  LEA.HI.X.SX32 R5, R51, R30, 0x1, P0 ;  /* 0x0000001e33057211 */ /* 0x001fe200000f0eff */
[----:B------:R-:W-:Y:S01]  /*64b0*/  IMAD R51, R41, 0x2, R63 ;  /* 0x0000000229337824 */ /* 0x000fe200078e023f */
[----:B------:R-:W-:-:S02]  /*64c0*/  PRMT R33, R15, 0x7632, R33 ;  /* 0x000076320f217816 */ /* 0x000fc40000000021 */
[----:B------:R-:W-:Y:S01]  /*64d0*/  LEA R32, P0, R57, R2, 0x1 ;  /* 0x0000000239207211 */ /* 0x000fe200078008ff */
[----:B--2---:R-:W-:Y:S01]  /*64e0*/  IMAD R29, R41, 0x2, R51 ;  /* 0x00000002291d7824 */ /* 0x004fe200078e0233 */
[-C--:B------:R-:W-:Y:S01]  /*64f0*/  LEA.HI.X.SX32 R95, R43, R30.reuse, 0x1, P1 ;  /* 0x0000001e2b5f7211 */ /* 0x080fe200008f0eff */
[----:B------:R0:W-:Y:S01]  /*6500*/  STG.E.U16 desc[UR30][R12.64], R33 ;  /* 0x000000210c007986 */ /* 0x0001e2000c10151e */
[----:B------:R-:W-:Y:S02]  /*6510*/  LEA.HI.X.SX32 R97, R49, R30, 0x1, P2 ;  /* 0x0000001e31617211 */ /* 0x000fe400010f0eff */
[-C--:B------:R-:W-:Y:S01]  /*6520*/  LEA R102, P2, R51, R2.reuse, 0x1 ;  /* 0x0000000233667211 */ /* 0x080fe200078408ff */
[----:B-1----:R1:W-:Y:S01]  /*6530*/  STG.E.U16 desc[UR30][R6.64], R24 ;  /* 0x0000001806007986 */ /* 0x0023e2000c10151e */
[----:B------:R-:W-:Y:S02]  /*6540*/  LEA R100, P1, R63, R2, 0x1 ;  /* 0x000000023f647211 */ /* 0x000fe400078208ff */
[----:B------:R-:W-:-:S02]  /*6550*/  LEA.HI.X.SX32 R103, R51, R30, 0x1, P2 ;  /* 0x0000001e33677211 */ /* 0x000fc400010f0eff */
[-C--:B------:R-:W-:Y:S02]  /*6560*/  LEA.HI.X.SX32 R101, R63, R30.reuse, 0x1, P1 ;  /* 0x0000001e3f657211 */ /* 0x080fe400008f0eff */
[----:B0-----:R-:W-:Y:S02]  /*6570*/  LEA.HI.X.SX32 R33, R57, R30, 0x1, P0 ;  /* 0x0000001e39217211 */ /* 0x001fe400000f0eff */
[----:B------:R-:W-:Y:S02]  /*6580*/  LEA R14, P0, R39, R2, 0x1 ;  /* 0x00000002270e7211 */ /* 0x000fe400078008ff */
[----:B------:R-:W-:Y:S02]  /*6590*/  LEA R13, R41, R29, 0x1 ;  /* 0x0000001d290d7211 */ /* 0x000fe400078e08ff */
[----:B------:R-:W-:Y:S02]  /*65a0*/  LEA.HI.X.SX32 R15, R39, R30, 0x1, P0 ;  /* 0x0000001e270f7211 */ /* 0x000fe400000f0eff */
[----:B------:R-:W-:Y:S01]  /*65b0*/  LEA R76, P0, R45, R2, 0x1 ;  /* 0x000000022d4c7211 */ /* 0x000fe200078008ff */
[----:B------:R-:W-:Y:S01]  /*65c0*/  IMAD R39, R41, 0x2, R13 ;  /* 0x0000000229277824 */ /* 0x000fe200078e020d */
[----:B-1----:R-:W-:-:S02]  /*65d0*/  PRMT R7, R24, 0x7632, R7 ;  /* 0x0000763218077816 */ /* 0x002fc40000000007 */
[----:B------:R-:W-:Y:S01]  /*65e0*/  LEA.HI.X.SX32 R77, R45, R30, 0x1, P0 ;  /* 0x0000001e2d4d7211 */ /* 0x000fe200000f0eff */
[----:B------:R-:W-:Y:S01]  /*65f0*/  IMAD R57, R41, 0x2, R39 ;  /* 0x0000000229397824 */ /* 0x000fe200078e0227 */
[-C--:B------:R-:W-:Y:S01]  /*6600*/  LEA R82, P0, R61, R2.reuse, 0x1 ;  /* 0x000000023d527211 */ /* 0x080fe200078008ff */
[----:B------:R0:W-:Y:S01]  /*6610*/  STG.E.U16 desc[UR30][R4.64], R7 ;  /* 0x0000000704007986 */ /* 0x0001e2000c10151e */
[----:B------:R-:W-:Y:S01]  /*6620*/  LEA R108, P2, R39, R2, 0x1 ;  /* 0x00000002276c7211 */ /* 0x000fe200078408ff */
[----:B------:R-:W-:Y:S01]  /*6630*/  IMAD R45, R41, 0x2, R57 ;  /* 0x00000002292d7824 */ /* 0x000fe200078e0239 */
[----:B------:R-:W-:Y:S01]  /*6640*/  LEA.HI.X.SX32 R83, R61, R30, 0x1, P0 ;  /* 0x0000001e3d537211 */ /* 0x000fe200000f0eff */
[----:B------:R1:W-:Y:S01]  /*6650*/  STG.E.U16 desc[UR30][R32.64], R25 ;  /* 0x0000001920007986 */ /* 0x0003e2000c10151e */
[-C--:B------:R-:W-:Y:S02]  /*6660*/  LEA R88, P0, R47, R2.reuse, 0x1 ;  /* 0x000000022f587211 */ /* 0x080fe400078008ff */
[----:B------:R-:W-:-:S02]  /*6670*/  LEA R106, P1, R13, R2, 0x1 ;  /* 0x000000020d6a7211 */ /* 0x000fc400078208ff */
[----:B------:R-:W-:Y:S02]  /*6680*/  LEA.HI.X.SX32 R89, R47, R30, 0x1, P0 ;  /* 0x0000001e2f597211 */ /* 0x000fe400000f0eff */
[----:B------:R-:W-:Y:S02]  /*6690*/  LEA R92, P0, R37, R2, 0x1 ;  /* 0x00000002255c7211 */ /* 0x000fe400078008ff */
[----:B0-----:R-:W-:Y:S02]  /*66a0*/  PRMT R5, R25, 0x7632, R5 ;  /* 0x0000763219057816 */ /* 0x001fe40000000005 */
[----:B------:R-:W-:Y:S02]  /*66b0*/  LEA.HI.X.SX32 R93, R37, R30, 0x1, P0 ;  /* 0x0000001e255d7211 */ /* 0x000fe400000f0eff */
[----:B-1----:R-:W-:Y:S01]  /*66c0*/  LEA R25, R41, R45, 0x1 ;  /* 0x0000002d29197211 */ /* 0x002fe200078e08ff */
[----:B------:R0:W-:Y:S01]  /*66d0*/  STG.E.U16 desc[UR30][R14.64], R5 ;  /* 0x000000050e007986 */ /* 0x0001e2000c10151e */
[----:B------:R-:W-:-:S02]  /*66e0*/  LEA R98, P0, R59, R2, 0x1 ;  /* 0x000000023b627211 */ /* 0x000fc400078008ff */
[-C--:B------:R-:W-:Y:S01]  /*66f0*/  LEA.HI.X.SX32 R109, R39, R30.reuse, 0x1, P2 ;  /* 0x0000001e276d7211 */ /* 0x080fe200010f0eff */
[----:B------:R-:W-:Y:S01]  /*6700*/  IMAD R31, R41, 0x2, R25 ;  /* 0x00000002291f7824 */ /* 0x000fe200078e0219 */
[-C--:B------:R-:W-:Y:S01]  /*6710*/  LEA.HI.X.SX32 R99, R59, R30.reuse, 0x1, P0 ;  /* 0x0000001e3b637211 */ /* 0x080fe200000f0eff */
[----:B------:R-:W1:Y:S01]  /*6720*/  LDS.128 R4, [R0+UR23] ;  /* 0x0000001700047984 */ /* 0x000e620008000c00 */
[----:B------:R-:W-:Y:S02]  /*6730*/  LEA.HI.X.SX32 R107, R13, R30, 0x1, P1 ;  /* 0x0000001e0d6b7211 */ /* 0x000fe400008f0eff */
[-C--:B------:R-:W-:Y:S01]  /*6740*/  LEA R104, P0, R29, R2.reuse, 0x1 ;  /* 0x000000021d687211 */ /* 0x080fe200078008ff */
[----:B------:R2:W-:Y:S01]  /*6750*/  STG.E.U16 desc[UR30][R76.64], R26 ;  /* 0x0000001a4c007986 */ /* 0x0005e2000c10151e */
[----:B------:R-:W-:Y:S01]  /*6760*/  LEA R112, P1, R45, R2, 0x1 ;  /* 0x000000022d707211 */ /* 0x000fe200078208ff */
[----:B0-----:R-:W-:Y:S01]  /*6770*/  IMAD R15, R41, 0x2, R31 ;  /* 0x00000002290f7824 */ /* 0x001fe200078e021f */
[----:B------:R-:W-:-:S02]  /*6780*/  LEA.HI.X.SX32 R105, R29, R30, 0x1, P0 ;  /* 0x0000001e1d697211 */ /* 0x000fc400000f0eff */
[----:B------:R-:W-:Y:S01]  /*6790*/  LEA.HI.X.SX32 R113, R45, R30, 0x1, P1 ;  /* 0x0000001e2d717211 */ /* 0x000fe200008f0eff */
[----:B------:R-:W-:Y:S01]  /*67a0*/  IMAD R33, R41, 0x2, R15 ;  /* 0x0000000229217824 */ /* 0x000fe200078e020f */
[-C--:B------:R-:W-:Y:S02]  /*67b0*/  LEA R110, P0, R57, R2.reuse, 0x1 ;  /* 0x00000002396e7211 */ /* 0x080fe400078008ff */
[----:B------:R-:W-:Y:S02]  /*67c0*/  LEA R114, P2, R25, R2, 0x1 ;  /* 0x0000000219727211 */ /* 0x000fe400078408ff */
[----:B------:R-:W-:Y:S02]  /*67d0*/  LEA R35, R41, R33, 0x1 ;  /* 0x0000002129237211 */ /* 0x000fe400078e08ff */
[----:B------:R-:W-:Y:S02]  /*67e0*/  LEA.HI.X.SX32 R111, R57, R30, 0x1, P0 ;  /* 0x0000001e396f7211 */ /* 0x000fe400000f0eff */
[----:B------:R-:W-:Y:S01]  /*67f0*/  LEA R116, P0, R31, R2, 0x1 ;  /* 0x000000021f747211 */ /* 0x000fe200078008ff */
[----:B------:R-:W-:Y:S01]  /*6800*/  IMAD R37, R41, 0x2, R35 ;  /* 0x0000000229257824 */ /* 0x000fe200078e0223 */
[----:B------:R-:W-:-:S02]  /*6810*/  LEA.HI.X.SX32 R115, R25, R30, 0x1, P2 ;  /* 0x0000001e19737211 */ /* 0x000fc400010f0eff */
[----:B------:R-:W-:Y:S01]  /*6820*/  LEA.HI.X.SX32 R117, R31, R30, 0x1, P0 ;  /* 0x0000001e1f757211 */ /* 0x000fe200000f0eff */
[----:B------:R-:W-:Y:S01]  /*6830*/  IMAD R43, R41, 0x2, R37 ;  /* 0x00000002292b7824 */ /* 0x000fe200078e0225 */
[-C--:B------:R-:W-:Y:S02]  /*6840*/  LEA R24, P0, R35, R2.reuse, 0x1 ;  /* 0x0000000223187211 */ /* 0x080fe400078008ff */
[-C--:B------:R-:W-:Y:S01]  /*6850*/  LEA R12, P1, R15, R2.reuse, 0x1 ;  /* 0x000000020f0c7211 */ /* 0x080fe200078208ff */
[----:B------:R-:W-:Y:S01]  /*6860*/  IMAD R47, R41, 0x2, R43 ;  /* 0x00000002292f7824 */ /* 0x000fe200078e022b */
[----:B------:R-:W-:Y:S02]  /*6870*/  LEA R14, P2, R33, R2, 0x1 ;  /* 0x00000002210e7211 */ /* 0x000fe400078408ff */
[----:B------:R-:W-:Y:S02]  /*6880*/  LEA.HI.X.SX32 R25, R35, R30, 0x1, P0 ;  /* 0x0000001e23197211 */ /* 0x000fe400000f0eff */
[----:B------:R-:W-:-:S02]  /*6890*/  LEA R49, R41, R47, 0x1 ;  /* 0x0000002f29317211 */ /* 0x000fc400078e08ff */
[----:B------:R-:W-:Y:S02]  /*68a0*/  LEA R34, P0, R47, R2, 0x1 ;  /* 0x000000022f227211 */ /* 0x000fe400078008ff */
[-C--:B------:R-:W-:Y:S01]  /*68b0*/  LEA.HI.X.SX32 R13, R15, R30.reuse, 0x1, P1 ;  /* 0x0000001e0f0d7211 */ /* 0x080fe200008f0eff */
[----:B------:R-:W-:Y:S01]  /*68c0*/  IMAD R39, R41, 0x2, R49 ;  /* 0x0000000229277824 */ /* 0x000fe200078e0231 */
[----:B------:R-:W-:Y:S02]  /*68d0*/  LEA.HI.X.SX32 R15, R33, R30, 0x1, P2 ;  /* 0x0000001e210f7211 */ /* 0x000fe400010f0eff */
[-C--:B------:R-:W-:Y:S01]  /*68e0*/  LEA R32, P2, R43, R2.reuse, 0x1 ;  /* 0x000000022b207211 */ /* 0x080fe200078408ff */
[----:B------:R-:W-:Y:S01]  /*68f0*/  IMAD R51, R41, 0x2, R39 ;  /* 0x0000000229337824 */ /* 0x000fe200078e0227 */
[----:B------:R-:W-:Y:S02]  /*6900*/  LEA R28, P1, R37, R2, 0x1 ;  /* 0x00000002251c7211 */ /* 0x000fe400078208ff */
[----:B------:R-:W-:Y:S01]  /*6910*/  LEA.HI.X.SX32 R35, R47, R30, 0x1, P0 ;  /* 0x0000001e2f237211 */ /* 0x000fe200000f0eff */
[----:B------:R-:W-:Y:S01]  /*6920*/  IMAD R45, R41, 0x2, R51 ;  /* 0x00000002292d7824 */ /* 0x000fe200078e0233 */
[----:B------:R-:W-:-:S02]  /*6930*/  LEA R42, P0, R51, R2, 0x1 ;  /* 0x00000002332a7211 */ /* 0x000fc400078008ff */
[-C--:B------:R-:W-:Y:S02]  /*6940*/  LEA.HI.X.SX32 R33, R43, R30.reuse, 0x1, P2 ;  /* 0x0000001e2b217211 */ /* 0x080fe400010f0eff */
[----:B------:R-:W-:Y:S02]  /*6950*/  LEA R53, R41, R45, 0x1 ;  /* 0x0000002d29357211 */ /* 0x000fe400078e08ff */
[----:B------:R-:W-:Y:S02]  /*6960*/  LEA.HI.X.SX32 R29, R37, R30, 0x1, P1 ;  /* 0x0000001e251d7211 */ /* 0x000fe400008f0eff */
[-C--:B------:R-:W-:Y:S01]  /*6970*/  LEA R38, P2, R39, R2.reuse, 0x1 ;  /* 0x0000000227267211 */ /* 0x080fe200078408ff */
[----:B------:R-:W-:Y:S01]  /*6980*/  IMAD R31, R41, 0x2, R53 ;  /* 0x00000002291f7824 */ /* 0x000fe200078e0235 */
[----:B------:R-:W-:Y:S02]  /*6990*/  LEA R36, P1, R49, R2, 0x1 ;  /* 0x0000000231247211 */ /* 0x000fe400078208ff */
[----:B------:R-:W-:Y:S01]  /*69a0*/  LEA.HI.X.SX32 R43, R51, R30, 0x1, P0 ;  /* 0x0000001e332b7211 */ /* 0x000fe200000f0eff */
[----:B------:R-:W-:Y:S01]  /*69b0*/  IMAD R55, R41, 0x2, R31 ;  /* 0x0000000229377824 */ /* 0x000fe200078e021f */
[----:B------:R-:W-:-:S02]  /*69c0*/  LEA R48, P0, R31, R2, 0x1 ;  /* 0x000000021f307211 */ /* 0x000fc400078008ff */
[-C--:B------:R-:W-:Y:S01]  /*69d0*/  LEA.HI.X.SX32 R39, R39, R30.reuse, 0x1, P2 ;  /* 0x0000001e27277211 */ /* 0x080fe200010f0eff */
[----:B------:R-:W-:Y:S01]  /*69e0*/  IMAD R57, R41, 0x2, R55 ;  /* 0x0000000229397824 */ /* 0x000fe200078e0237 */
[----:B------:R-:W-:Y:S02]  /*69f0*/  LEA.HI.X.SX32 R37, R49, R30, 0x1, P1 ;  /* 0x0000001e31257211 */ /* 0x000fe400008f0eff */
[----:B------:R-:W-:Y:S02]  /*6a00*/  LEA R46, P2, R53, R2, 0x1 ;  /* 0x00000002352e7211 */ /* 0x000fe400078408ff */
[----:B------:R-:W-:Y:S02]  /*6a10*/  LEA R59, R41, R57, 0x1 ;  /* 0x00000039293b7211 */ /* 0x000fe400078e08ff */
[----:B------:R-:W-:Y:S02]  /*6a20*/  LEA.HI.X.SX32 R49, R31, R30, 0x1, P0 ;  /* 0x0000001e1f317211 */ /* 0x000fe400000f0eff */
[----:B------:R-:W-:Y:S01]  /*6a30*/  LEA R44, P1, R45, R2, 0x1 ;  /* 0x000000022d2c7211 */ /* 0x000fe200078208ff */
[----:B------:R-:W-:Y:S01]  /*6a40*/  IMAD R61, R41, 0x2, R59 ;  /* 0x00000002293d7824 */ /* 0x000fe200078e023b */
[----:B------:R-:W-:-:S02]  /*6a50*/  LEA.HI.X.SX32 R47, R53, R30, 0x1, P2 ;  /* 0x0000001e352f7211 */ /* 0x000fc400010f0eff */
[----:B------:R-:W-:Y:S01]  /*6a60*/  LEA R52, P2, R57, R2, 0x1 ;  /* 0x0000000239347211 */ /* 0x000fe200078408ff */
[----:B------:R-:W-:Y:S01]  /*6a70*/  IMAD R63, R41, 0x2, R61 ;  /* 0x00000002293f7824 */ /* 0x000fe200078e023d */
[----:B------:R-:W-:Y:S02]  /*6a80*/  LEA.HI.X.SX32 R45, R45, R30, 0x1, P1 ;  /* 0x0000001e2d2d7211 */ /* 0x000fe400008f0eff */
[----:B------:R-:W-:Y:S01]  /*6a90*/  LEA R50, P1, R55, R2, 0x1 ;  /* 0x0000000237327211 */ /* 0x000fe200078208ff */
[----:B------:R-:W-:Y:S01]  /*6aa0*/  IMAD R65, R41, 0x2, R63 ;  /* 0x0000000229417824 */ /* 0x000fe200078e023f */
[----:B------:R-:W-:Y:S02]  /*6ab0*/  LEA.HI.X.SX32 R53, R57, R30, 0x1, P2 ;  /* 0x0000001e39357211 */ /* 0x000fe400010f0eff */
[----:B------:R-:W-:Y:S02]  /*6ac0*/  LEA R54, P0, R59, R2, 0x1 ;  /* 0x000000023b367211 */ /* 0x000fe400078008ff */
[----:B------:R-:W-:-:S02]  /*6ad0*/  LEA R67, R41, R65, 0x1 ;  /* 0x0000004129437211 */ /* 0x000fc400078e08ff */
[----:B------:R-:W-:Y:S02]  /*6ae0*/  LEA R58, P2, R63, R2, 0x1 ;  /* 0x000000023f3a7211 */ /* 0x000fe400078408ff */
[----:B------:R-:W-:Y:S01]  /*6af0*/  LEA.HI.X.SX32 R51, R55, R30, 0x1, P1 ;  /* 0x0000001e37337211 */ /* 0x000fe200008f0eff */
[----:B------:R-:W-:Y:S01]  /*6b00*/  IMAD R31, R41, 0x2, R67 ;  /* 0x00000002291f7824 */ /* 0x000fe200078e0243 */
[----:B------:R-:W-:Y:S02]  /*6b10*/  LEA R56, P1, R61, R2, 0x1 ;  /* 0x000000023d387211 */ /* 0x000fe400078208ff */
[-C--:B------:R-:W-:Y:S01]  /*6b20*/  LEA.HI.X.SX32 R55, R59, R30.reuse, 0x1, P0 ;  /* 0x0000001e3b377211 */ /* 0x080fe200000f0eff */
[----:B------:R-:W-:Y:S01]  /*6b30*/  IMAD R73, R41, 0x2, R31 ;  /* 0x0000000229497824 */ /* 0x000fe200078e021f */
[----:B------:R-:W-:Y:S02]  /*6b40*/  LEA.HI.X.SX32 R59, R63, R30, 0x1, P2 ;  /* 0x0000001e3f3b7211 */ /* 0x000fe400010f0eff */
[-C--:B------:R-:W-:Y:S01]  /*6b50*/  LEA R60, P0, R65, R2.reuse, 0x1 ;  /* 0x00000002413c7211 */ /* 0x080fe200078008ff */
[----:B------:R-:W-:Y:S01]  /*6b60*/  IMAD R119, R41, 0x2, R73 ;  /* 0x0000000229777824 */ /* 0x000fe200078e0249 */
[----:B------:R-:W-:-:S02]  /*6b70*/  LEA R64, P2, R31, R2, 0x1 ;  /* 0x000000021f407211 */ /* 0x000fc400078408ff */
[-C--:B------:R-:W-:Y:S02]  /*6b80*/  LEA.HI.X.SX32 R57, R61, R30.reuse, 0x1, P1 ;  /* 0x0000001e3d397211 */ /* 0x080fe400008f0eff */
[----:B------:R-:W-:Y:S02]  /*6b90*/  LEA R121, R41, R119, 0x1 ;  /* 0x0000007729797211 */ /* 0x000fe400078e08ff */
[----:B------:R-:W-:Y:S02]  /*6ba0*/  LEA.HI.X.SX32 R61, R65, R30, 0x1, P0 ;  /* 0x0000001e413d7211 */ /* 0x000fe400000f0eff */
[----:B------:R-:W-:Y:S02]  /*6bb0*/  LEA R62, P1, R67, R2, 0x1 ;  /* 0x00000002433e7211 */ /* 0x000fe400078208ff */
[-C--:B------:R-:W-:Y:S01]  /*6bc0*/  LEA.HI.X.SX32 R65, R31, R30.reuse, 0x1, P2 ;  /* 0x0000001e1f417211 */ /* 0x080fe200010f0eff */
[----:B------:R-:W-:Y:S01]  /*6bd0*/  IMAD R31, R41, 0x2, R121 ;  /* 0x00000002291f7824 */ /* 0x000fe200078e0279 */
[----:B------:R-:W-:-:S02]  /*6be0*/  LEA.HI.X.SX32 R63, R67, R30, 0x1, P1 ;  /* 0x0000001e433f7211 */ /* 0x000fc400008f0eff */
[-C--:B------:R-:W-:Y:S02]  /*6bf0*/  LEA R40, P1, R119, R2.reuse, 0x1 ;  /* 0x0000000277287211 */ /* 0x080fe400078208ff */
[-C--:B------:R-:W-:Y:S02]  /*6c00*/  LEA R74, P0, R73, R2.reuse, 0x1 ;  /* 0x00000002494a7211 */ /* 0x080fe400078008ff */
[-C--:B------:R-:W-:Y:S02]  /*6c10*/  LEA R66, P2, R121, R2.reuse, 0x1 ;  /* 0x0000000279427211 */ /* 0x080fe400078408ff */
[----:B------:R-:W-:Y:S02]  /*6c20*/  LEA R118, P3, R31, R2, 0x1 ;  /* 0x000000021f767211 */ /* 0x000fe400078608ff */
[----:B------:R-:W-:Y:S02]  /*6c30*/  LEA.HI.X.SX32 R41, R119, R30, 0x1, P1 ;  /* 0x0000001e77297211 */ /* 0x000fe400008f0eff */
[----:B------:R-:W-:-:S02]  /*6c40*/  PRMT R2, R26, 0x7632, R2 ;  /* 0x000076321a027816 */ /* 0x000fc40000000002 */
[-C--:B------:R-:W-:Y:S02]  /*6c50*/  LEA.HI.X.SX32 R75, R73, R30.reuse, 0x1, P0 ;  /* 0x0000001e494b7211 */ /* 0x080fe400000f0eff */
[-C--:B------:R-:W-:Y:S01]  /*6c60*/  LEA.HI.X.SX32 R67, R121, R30.reuse, 0x1, P2 ;  /* 0x0000001e79437211 */ /* 0x080fe200010f0eff */
[----:B------:R0:W-:Y:S01]  /*6c70*/  STG.E.U16 desc[UR30][R78.64], R2 ;  /* 0x000000024e007986 */ /* 0x0001e2000c10151e */
[----:B------:R-:W-:Y:S02]  /*6c80*/  LEA.HI.X.SX32 R119, R31, R30, 0x1, P3 ;  /* 0x0000001e1f777211 */ /* 0x000fe400018f0eff */
[----:B------:R-:W-:Y:S01]  /*6c90*/  PRMT R30, R27, 0x7632, R30 ;  /* 0x000076321b1e7816 */ /* 0x000fe2000000001e */
[----:B------:R3:W-:Y:S01]  /*6ca0*/  STG.E.U16 desc[UR30][R82.64], R27 ;  /* 0x0000001b52007986 */ /* 0x0007e2000c10151e */
[----:B-1----:R-:W-:Y:S02]  /*6cb0*/  PRMT R31, R4, 0x7632, R31 ;  /* 0x00007632041f7816 */ /* 0x002fe4000000001f */
[----:B------:R-:W-:Y:S01]  /*6cc0*/  PRMT R68, R5, 0x7632, R68 ;  /* 0x0000763205447816 */ /* 0x000fe20000000044 */
[----:B------:R1:W-:Y:S01]  /*6cd0*/  STG.E.U16 desc[UR30][R84.64], R30 ;  /* 0x0000001e54007986 */ /* 0x0003e2000c10151e */
[----:B--2---:R-:W-:-:S02]  /*6ce0*/  PRMT R26, R6, 0x7632, R26 ;  /* 0x00007632061a7816 */ /* 0x004fc4000000001a */
[----:B------:R-:W-:Y:S01]  /*6cf0*/  ISETP.GE.U32.AND P0, PT, R81, 0x80, PT ;  /* 0x000000805100780c */ /* 0x000fe20003f06070 */
[----:B------:R-:W-:Y:S01]  /*6d00*/  STG.E.U16 desc[UR30][R86.64], R4 ;  /* 0x0000000456007986 */ /* 0x000fe2000c10151e */
[----:B0-----:R-:W-:-:S03]  /*6d10*/  PRMT R2, R7, 0x7632, R2 ;  /* 0x0000763207027816 */ /* 0x001fc60000000002 */
[----:B------:R0:W-:Y:S01]  /*6d20*/  STG.E.U16 desc[UR30][R88.64], R31 ;  /* 0x0000001f58007986 */ /* 0x0001e2000c10151e */
[----:B---3--:R-:W-:-:S03]  /*6d30*/  PRMT R27, R8, 0x7632, R27 ;  /* 0x00007632081b7816 */ /* 0x008fc6000000001b */
[----:B------:R-:W-:Y:S01]  /*6d40*/  STG.E.U16 desc[UR30][R90.64], R5 ;  /* 0x000000055a007986 */ /* 0x000fe2000c10151e */
[----:B-1----:R-:W-:-:S03]  /*6d50*/  PRMT R30, R9, 0x7632, R30 ;  /* 0x00007632091e7816 */ /* 0x002fc6000000001e */
[----:B------:R-:W-:Y:S04]  /*6d60*/  STG.E.U16 desc[UR30][R92.64], R68 ;  /* 0x000000445c007986 */ /* 0x000fe8000c10151e */
[----:B------:R-:W-:Y:S01]  /*6d70*/  STG.E.U16 desc[UR30][R94.64], R6 ;  /* 0x000000065e007986 */ /* 0x000fe2000c10151e */
[----:B0-----:R-:W-:-:S03]  /*6d80*/  PRMT R31, R10, 0x7632, R31 ;  /* 0x000076320a1f7816 */ /* 0x001fc6000000001f */
[----:B------:R0:W-:Y:S04]  /*6d90*/  STG.E.U16 desc[UR30][R96.64], R26 ;  /* 0x0000001a60007986 */ /* 0x0001e8000c10151e */
[----:B------:R-:W-:Y:S04]  /*6da0*/  STG.E.U16 desc[UR30][R98.64], R7 ;  /* 0x0000000762007986 */ /* 0x000fe8000c10151e */
[----:B------:R1:W2:Y:S04]  /*6db0*/  LDS.128 R4, [R0+UR23+0x1000] ;  /* 0x0010001700047984 */ /* 0x0002a80008000c00 */
[----:B------:R3:W-:Y:S01]  /*6dc0*/  STG.E.U16 desc[UR30][R100.64], R2 ;  /* 0x0000000264007986 */ /* 0x0007e2000c10151e */
[----:B0-----:R-:W-:-:S03]  /*6dd0*/  PRMT R26, R11, 0x7632, R26 ;  /* 0x000076320b1a7816 */ /* 0x001fc6000000001a */
[----:B------:R0:W-:Y:S01]  /*6de0*/  STG.E.U16 desc[UR30][R102.64], R8 ;  /* 0x0000000866007986 */ /* 0x0001e2000c10151e */
[----:B-1----:R-:W-:-:S03]  /*6df0*/  PRMT R0, R20, 0x7632, R0 ;  /* 0x0000763214007816 */ /* 0x002fc60000000000 */
[----:B------:R-:W-:Y:S04]  /*6e00*/  STG.E.U16 desc[UR30][R104.64], R27 ;  /* 0x0000001b68007986 */ /* 0x000fe8000c10151e */
[----:B------:R1:W-:Y:S01]  /*6e10*/  STG.E.U16 desc[UR30][R106.64], R9 ;  /* 0x000000096a007986 */ /* 0x0003e2000c10151e */
[----:B---3--:R-:W-:-:S03]  /*6e20*/  PRMT R2, R16, 0x7632, R2 ;  /* 0x0000763210027816 */ /* 0x008fc60000000002 */
[----:B------:R-:W-:Y:S01]  /*6e30*/  STG.E.U16 desc[UR30][R108.64], R30 ;  /* 0x0000001e6c007986 */ /* 0x000fe2000c10151e */
[----:B0-----:R-:W-:-:S03]  /*6e40*/  PRMT R8, R17, 0x7632, R8 ;  /* 0x0000763211087816 */ /* 0x001fc60000000008 */
[----:B------:R0:W-:Y:S04]  /*6e50*/  STG.E.U16 desc[UR30][R110.64], R10 ;  /* 0x0000000a6e007986 */ /* 0x0001e8000c10151e */
[----:B------:R-:W-:Y:S01]  /*6e60*/  STG.E.U16 desc[UR30][R112.64], R31 ;  /* 0x0000001f70007986 */ /* 0x000fe2000c10151e */
[----:B-1----:R-:W-:-:S03]  /*6e70*/  PRMT R9, R18, 0x7632, R9 ;  /* 0x0000763212097816 */ /* 0x002fc60000000009 */
[----:B------:R-:W-:Y:S04]  /*6e80*/  STG.E.U16 desc[UR30][R114.64], R11 ;  /* 0x0000000b72007986 */ /* 0x000fe8000c10151e */
[----:B------:R1:W-:Y:S01]  /*6e90*/  STG.E.U16 desc[UR30][R116.64], R26 ;  /* 0x0000001a74007986 */ /* 0x0003e2000c10151e */
[----:B0-----:R-:W-:-:S03]  /*6ea0*/  PRMT R10, R19, 0x7632, R10 ;  /* 0x00007632130a7816 */ /* 0x001fc6000000000a */
[----:B------:R-:W-:Y:S01]  /*6eb0*/  STG.E.U16 desc[UR30][R12.64], R16 ;  /* 0x000000100c007986 */ /* 0x000fe2000c10151e */
[----:B--2---:R-:W-:-:S03]  /*6ec0*/  PRMT R30, R4, 0x7632, R30 ;  /* 0x00007632041e7816 */ /* 0x004fc6000000001e */
[----:B------:R0:W-:Y:S04]  /*6ed0*/  STG.E.U16 desc[UR30][R14.64], R2 ;  /* 0x000000020e007986 */ /* 0x0001e8000c10151e */
[----:B------:R-:W-:Y:S01]  /*6ee0*/  STG.E.U16 desc[UR30][R24.64], R17 ;  /* 0x0000001118007986 */ /* 0x000fe2000c10151e */
[----:B-1----:R-:W-:-:S03]  /*6ef0*/  PRMT R26, R22, 0x7632, R26 ;  /* 0x00007632161a7816 */ /* 0x002fc6000000001a */
[----:B------:R1:W-:Y:S04]  /*6f00*/  STG.E.U16 desc[UR30][R28.64], R8 ;  /* 0x000000081c007986 */ /* 0x0003e8000c10151e */
[----:B------:R2:W-:Y:S01]  /*6f10*/  STG.E.U16 desc[UR30][R32.64], R18 ;  /* 0x0000001220007986 */ /* 0x0005e2000c10151e */
[----:B0-----:R-:W-:-:S03]  /*6f20*/  PRMT R2, R21, 0x7632, R2 ;  /* 0x0000763215027816 */ /* 0x001fc60000000002 */
[----:B------:R0:W-:Y:S04]  /*6f30*/  STG.E.U16 desc[UR30][R34.64], R9 ;  /* 0x0000000922007986 */ /* 0x0001e8000c10151e */
[----:B------:R-:W-:Y:S01]  /*6f40*/  STG.E.U16 desc[UR30][R36.64], R19 ;  /* 0x0000001324007986 */ /* 0x000fe2000c10151e */
[----:B-1----:R-:W-:-:S03]  /*6f50*/  PRMT R28, R23, 0x7632, R28 ;  /* 0x00007632171c7816 */ /* 0x002fc6000000001c */
[----:B------:R-:W-:Y:S01]  /*6f60*/  STG.E.U16 desc[UR30][R38.64], R10 ;  /* 0x0000000a26007986 */ /* 0x000fe2000c10151e */
[----:B--2---:R-:W-:-:S03]  /*6f70*/  PRMT R32, R5, 0x7632, R32 ;  /* 0x0000763205207816 */ /* 0x004fc60000000020 */
[----:B------:R1:W-:Y:S01]  /*6f80*/  STG.E.U16 desc[UR30][R42.64], R20 ;  /* 0x000000142a007986 */ /* 0x0003e2000c10151e */
[----:B0-----:R-:W0:Y:S03]  /*6f90*/  LDC.64 R8, c[0x0][0x3a0] ;  /* 0x0000e800ff087b82 */ /* 0x001e260000000a00 */
[----:B------:R2:W-:Y:S04]  /*6fa0*/  STG.E.U16 desc[UR30][R44.64], R0 ;  /* 0x000000002c007986 */ /* 0x0005e8000c10151e */
[----:B------:R-:W-:Y:S04]  /*6fb0*/  STG.E.U16 desc[UR30][R46.64], R21 ;  /* 0x000000152e007986 */ /* 0x000fe8000c10151e */
[----:B------:R-:W-:Y:S01]  /*6fc0*/  STG.E.U16 desc[UR30][R48.64], R2 ;  /* 0x0000000230007986 */ /* 0x000fe2000c10151e */
[----:B-1----:R-:W-:-:S03]  /*6fd0*/  PRMT R20, R6, 0x7632, R20 ;  /* 0x0000763206147816 */ /* 0x002fc60000000014 */
[----:B------:R-:W-:Y:S01]  /*6fe0*/  STG.E.U16 desc[UR30][R50.64], R22 ;  /* 0x0000001632007986 */ /* 0x000fe2000c10151e */
[----:B--2---:R-:W-:-:S03]  /*6ff0*/  IMAD.HI R0, R69, 0x4, RZ ;  /* 0x0000000445007827 */ /* 0x004fc600078e02ff */
[----:B------:R-:W-:Y:S04]  /*7000*/  STG.E.U16 desc[UR30][R52.64], R26 ;  /* 0x0000001a34007986 */ /* 0x000fe8000c10151e */
[----:B------:R-:W-:Y:S04]  /*7010*/  STG.E.U16 desc[UR30][R54.64], R23 ;  /* 0x0000001736007986 */ /* 0x000fe8000c10151e */
[----:B------:R-:W-:Y:S04]  /*7020*/  STG.E.U16 desc[UR30][R56.64], R28 ;  /* 0x0000001c38007986 */ /* 0x000fe8000c10151e */
[----:B------:R1:W-:Y:S04]  /*7030*/  STG.E.U16 desc[UR30][R58.64], R4 ;  /* 0x000000043a007986 */ /* 0x0003e8000c10151e */
[----:B------:R-:W-:Y:S04]  /*7040*/  STG.E.U16 desc[UR30][R60.64], R30 ;  /* 0x0000001e3c007986 */ /* 0x000fe8000c10151e */
[----:B------:R2:W-:Y:S01]  /*7050*/  STG.E.U16 desc[UR30][R62.64], R5 ;  /* 0x000000053e007986 */ /* 0x0005e2000c10151e */
[----:B-1----:R-:W-:-:S03]  /*7060*/  PRMT R59, R7, 0x7632, R59 ;  /* 0x00007632073b7816 */ /* 0x002fc6000000003b */
[----:B------:R-:W-:Y:S04]  /*7070*/  STG.E.U16 desc[UR30][R64.64], R32 ;  /* 0x0000002040007986 */ /* 0x000fe8000c10151e */
[----:B------:R-:W-:Y:S01]  /*7080*/  STG.E.U16 desc[UR30][R74.64], R6 ;  /* 0x000000064a007986 */ /* 0x000fe2000c10151e */
[----:B--2---:R-:W-:-:S03]  /*7090*/  IMAD.SHL.U32 R5, R69, 0x4, RZ ;  /* 0x0000000445057824 */ /* 0x004fc600078e00ff */
[----:B------:R-:W-:Y:S04]  /*70a0*/  STG.E.U16 desc[UR30][R40.64], R20 ;  /* 0x0000001428007986 */ /* 0x000fe8000c10151e */
[----:B------:R-:W-:Y:S01]  /*70b0*/  STG.E.U16 desc[UR30][R66.64], R7 ;  /* 0x0000000742007986 */ /* 0x000fe2000c10151e */
[----:B0-----:R-:W-:-:S03]  /*70c0*/  IADD3 R2, P1, P2, R5, UR6, R8 ;  /* 0x0000000605027c10 */ /* 0x001fc6000fa3e008 */
[----:B------:R-:W-:Y:S01]  /*70d0*/  STG.E.U16 desc[UR30][R118.64], R59 ;  /* 0x0000003b76007986 */ /* 0x000fe2000c10151e */
[----:B------:R-:W-:Y:S06]  /*70e0*/  BAR.SYNC.DEFER_BLOCKING 0x0 ;  /* 0x0000000000007b1d */ /* 0x000fec0000010000 */
[----:B------:R0:W-:Y:S02]  /*70f0*/  STSM.16.M88 [R72], R3 ;  /* 0x0000000348007844 */ /* 0x0001e40000000000 */
[----:B------:R-:W-:Y:S01]  /*7100*/  BAR.SYNC.DEFER_BLOCKING 0x0 ;  /* 0x0000000000007b1d */ /* 0x000fe20000010000 */
[----:B0-----:R-:W-:-:S05]  /*7110*/  IADD3.X R3, PT, PT, R0, UR5, R9, P1, P2 ;  /* 0x0000000500037c10 */ /* 0x001fca0008fe4409 */
[----:B------:R-:W0:Y:S04]  /*7120*/  LDSM.16.M88 R71, [R71+UR23] ;  /* 0x000000174747783b */ /* 0x000e280008000000 */
[----:B0-----:R0:W-:Y:S01]  /*7130*/  @!P0 STG.E desc[UR30][R2.64], R71 ;  /* 0x0000004702008986 */ /* 0x0011e2000c10191e */
[----:B------:R-:W-:Y:S06]  /*7140*/  BAR.SYNC.DEFER_BLOCKING 0x0 ;  /* 0x0000000000007b1d */ /* 0x000fec0000010000 */
[----:B------:R-:W-:Y:S05]  /*7150*/  @P5 BRA `(.L_x_22) ;  /* 0x0000000000a05947 */ /* 0x000fea0003800000 */
[----:B------:R-:W1:Y:S01]  /*7160*/  S2UR UR5, SR_CgaCtaId ;  /* 0x00000000000579c3 */ /* 0x000e620000008800 */
[----:B------:R-:W-:Y:S01]  /*7170*/  NOP ;  /* 0x0000000000007918 */ /* 0x000fe20000000000 */
[----:B------:R-:W-:Y:S01]  /*7180*/  UMOV UR4, 0x50 ;  /* 0x0000005000047882 */ /* 0x000fe20000000000 */
[----:B------:R-:W-:Y:S02]  /*7190*/  IMAD.U32 R0, RZ, RZ, UR29 ;  /* 0x0000001dff007e24 */ /* 0x000fe4000f8e00ff */
[----:B0-----:R-:W-:Y:S02]  /*71a0*/  HFMA2 R3, -RZ, RZ, 0, 1.5199184417724609375e-05 ;  /* 0x000000ffff037431 */ /* 0x001fe400000001ff */
[----:B------:R-:W-:Y:S01]  /*71b0*/  IMAD.MOV.U32 R7, RZ, RZ, 0x1 ;  /* 0x00000001ff077424 */ /* 0x000fe200078e00ff */
[----:B------:R-:W-:-:S04]  /*71c0*/  LOP3.LUT R0, R0, 0xffff, RZ, 0xc0, !PT ;  /* 0x0000ffff00007812 */ /* 0x000fc800078ec0ff */
[----:B------:R-:W-:-:S05]  /*71d0*/  SHF.R.U32.HI R0, RZ, 0x5, R0 ;  /* 0x00000005ff007819 */ /* 0x000fca0000011600 */
[----:B------:R-:W-:Y:S01]  /*71e0*/  VIADD R2, R0, 0x10 ;  /* 0x0000001000027836 */ /* 0x000fe20000000000 */
[----:B------:R-:W-:Y:S01]  /*71f0*/  SHF.L.U32 R0, R3, R0, RZ ;  /* 0x0000000003007219 */ /* 0x000fe200000006ff */
[----:B-1----:R-:W-:-:S03]  /*7200*/  ULEA UR6, UR5, UR4, 0x18 ;  /* 0x0000000405067291 */ /* 0x002fc6000f8ec0ff */
[----:B------:R-:W-:-:S04]  /*7210*/  SHF.L.U32 R3, R7, R2, RZ ;  /* 0x0000000207037219 */ /* 0x000fc800000006ff */
[----:B------:R-:W-:Y:S02]  /*7220*/  LOP3.LUT R0, R3, R0, RZ, 0xfc, !PT ;  /* 0x0000000003007212 */ /* 0x000fe400078efcff */
[----:B------:R-:W0:Y:S02]  /*7230*/  LDS R5, [UR6] ;  /* 0x00000006ff057984 */ /* 0x000e240008000800 */
[C---:B------:R-:W-:Y:S02]  /*7240*/  LOP3.LUT R2, R0.reuse, 0xffff, RZ, 0xc0, !PT ;  /* 0x0000ffff00027812 */ /* 0x040fe400078ec0ff */
[----:B0-----:R-:W-:-:S04]  /*7250*/  LOP3.LUT R3, R0, 0xffff, R5, 0x80, !PT ;  /* 0x0000ffff00037812 */ /* 0x001fc800078e8005 */
[----:B------:R-:W-:-:S13]  /*7260*/  ISETP.NE.AND P0, PT, R3, R2, PT ;  /* 0x000000020300720c */ /* 0x000fda0003f05270 */
[----:B------:R-:W-:Y:S05]  /*7270*/  @P0 BRA `(.L_x_23) ;  /* 0x0000000000500947 */ /* 0x000fea0003800000 */
[----:B------:R-:W-:Y:S02]  /*7280*/  SHF.R.U32.HI R5, RZ, 0x10, R5 ;  /* 0x00000010ff057819 */ /* 0x000fe40000011605 */
[----:B------:R-:W-:-:S04]  /*7290*/  SHF.R.U32.HI R2, RZ, 0x10, R0 ;  /* 0x00000010ff027819 */ /* 0x000fc80000011600 */
[----:B------:R-:W-:-:S04]  /*72a0*/  LOP3.LUT R5, R5, R2, RZ, 0xc0, !PT ;  /* 0x0000000205057212 */ /* 0x000fc800078ec0ff */
[----:B------:R-:W-:-:S13]  /*72b0*/  ISETP.NE.AND P0, PT, R5, R2, PT ;  /* 0x000000020500720c */ /* 0x000fda0003f05270 */
[----:B------:R-:W-:Y:S05]  /*72c0*/  @P0 BRA `(.L_x_24) ;  /* 0x0000000000300947 */ /* 0x000fea0003800000 */
[----:B------:R-:W-:Y:S01]  /*72d0*/  R2UR UR4, R0 ;  /* 0x00000000000472ca */ /* 0x000fe200000e0000 */
[----:B------:R-:W-:Y:S01]  /*72e0*/  VOTEU.ANY UR5, UPT, PT ;  /* 0x0000000000057886 */ /* 0x000fe200038e0100 */
[----:B------:R-:W0:Y:S01]  /*72f0*/  S2R R0, SR_LANEID ;  /* 0x0000000000007919 */ /* 0x000e220000000000 */
[----:B------:R-:W-:-:S10]  /*7300*/  UFLO.U32 UR5, UR5 ;  /* 0x00000005000572bd */ /* 0x000fd400080e0000 */
[----:B------:R-:W-:-:S06]  /*7310*/  ULOP3.LUT UR4, URZ, UR4, URZ, 0x33, !UPT ;  /* 0x00000004ff047292 */ /* 0x000fcc000f8e33ff */
[----:B------:R-:W-:-:S04]  /*7320*/  MOV R2, UR4 ;  /* 0x0000000400027c02 */ /* 0x000fc80008000f00 */
[----:B------:R-:W1:Y:S02]  /*7330*/  REDUX UR7, R2 ;  /* 0x00000000020773c4 */ /* 0x000e640000000000 */
[----:B------:R2:W-:Y:S01]  /*7340*/  UTCATOMSWS.AND URZ, UR4 ;  /* 0x0000000400ff79e3 */ /* 0x0005e20008000000 */
[----:B0-----:R-:W-:Y:S01]  /*7350*/  ISETP.EQ.U32.AND P0, PT, R0, UR5, PT ;  /* 0x0000000500007c0c */ /* 0x001fe2000bf02070 */
[----:B-1----:R-:W-:-:S12]  /*7360*/  IMAD.U32 R0, RZ, RZ, UR7 ;  /* 0x00000007ff007e24 */ /* 0x002fd8000f8e00ff */
[----:B------:R2:W-:Y:S01]  /*7370*/  @P0 ATOMS.AND RZ, [UR6], R0 ;  /* 0x00000000ffff098c */ /* 0x0005e2000a800006 */
[----:B------:R-:W-:Y:S05]  /*7380*/  BRA `(.L_x_22) ;  /* 0x0000000000147947 */ /* 0x000fea0003800000 */
.L_x_24:
[----:B------:R-:W-:-:S07]  /*7390*/  MOV R2, 0x73b0 ;  /* 0x000073b000027802 */ /* 0x000fce0000000f00 */
[----:B------:R-:W-:Y:S05]  /*73a0*/  CALL.REL.NOINC `($__internal_0_$__cuda_sm10x_tcgen05_guardrail_trap_col_being_dealloced_not_returned_by_alloc) ;  /* 0x0000000000447944 */ /* 0x000fea0003c00000 */
[----:B------:R-:W-:Y:S05]  /*73b0*/  BRA `(.L_x_22) ;  /* 0x0000000000087947 */ /* 0x000fea0003800000 */
.L_x_23:
[----:B------:R-:W-:-:S07]  /*73c0*/  MOV R2, 0x73e0 ;  /* 0x000073e000027802 */ /* 0x000fce0000000f00 */
[----:B------:R-:W-:Y:S05]  /*73d0*/  CALL.REL.NOINC `($__internal_2_$__cuda_sm10x_tcgen05_guardrail_trap_unallocated_columns_being_dealloced) ;  /* 0x0000000000507944 */ /* 0x000fea0003c00000 */
.L_x_22:
[----:B------:R-:W-:Y:S01]  /*73e0*/  NOP ;  /* 0x0000000000007918 */ /* 0x000fe20000000000 */
[----:B--2---:R-:W-:Y:S05]  /*73f0*/  EXIT ;  /* 0x000000000000794d */ /* 0x004fea0003800000 */
.L_x_8:
[----:B------:R-:W1:Y:S02]  /*7400*/  SYNCS.PHASECHK.TRANS64.TRYWAIT P2, [UR23+0x9000], RZ ;  /* 0x009000ffff0075a7 */ /* 0x000e640008041117 */
[----:B-1----:R-:W-:Y:S05]  /*7410*/  @!P2 BRA `(.L_x_8) ;  /* 0xfffffffc00f8a947 */ /* 0x002fea000383ffff */
[----:B------:R-:W-:Y:S05]  /*7420*/  BRA `(.L_x_7) ;  /* 0xffffffb000207947 */ /* 0x000fea000383ffff */
.L_x_17:
[----:B------:R-:W1:Y:S02]  /*7430*/  SYNCS.PHASECHK.TRANS64.TRYWAIT P0, [UR23+0xb010], RZ ;  /* 0x00b010ffff0075a7 */ /* 0x000e640008001117 */
[----:B-1----:R-:W-:Y:S05]  /*7440*/  @!P0 BRA `(.L_x_17) ;  /* 0xfffffffc00f88947 */ /* 0x002fea000383ffff */
[----:B------:R-:W-:Y:S05]  /*7450*/  BRA `(.L_x_25) ;  /* 0xffffffc400f07947 */ /* 0x000fea000383ffff */
.L_x_18:
[----:B------:R-:W2:Y:S02]  /*7460*/  SYNCS.PHASECHK.TRANS64.TRYWAIT P0, [UR28], R12 ;  /* 0x0000000cff0075a7 */ /* 0x000ea4000800111c */
[----:B--2---:R-:W-:Y:S05]  /*7470*/  @!P0 BRA `(.L_x_18) ;  /* 0xfffffffc00f88947 */ /* 0x004fea000383ffff */
[----:B------:R-:W-:Y:S05]  /*7480*/  BRA `(.L_x_26) ;  /* 0xffffffcc007c7947 */ /* 0x000fea000383ffff */
.L_x_21:
[----:B------:R-:W0:Y:S02]  /*7490*/  SYNCS.PHASECHK.TRANS64.TRYWAIT P0, [UR28], R3 ;  /* 0x00000003ff0075a7 */ /* 0x000e24000800111c */
[----:B0-----:R-:W-:Y:S05]  /*74a0*/  @!P0 BRA `(.L_x_21) ;  /* 0xfffffffc00f88947 */ /* 0x001fea000383ffff */
[----:B------:R-:W-:Y:S05]  /*74b0*/  BRA `(.L_x_27) ;  /* 0xffffffd400987947 */ /* 0x000fea000383ffff */
        .weak           $__internal_0_$__cuda_sm10x_tcgen05_guardrail_trap_col_being_dealloced_not_returned_by_alloc
        .type           $__internal_0_$__cuda_sm10x_tcgen05_guardrail_trap_col_being_dealloced_not_returned_by_alloc,@function
        .size           $__internal_0_$__cuda_sm10x_tcgen05_guardrail_trap_col_being_dealloced_not_returned_by_alloc,($__internal_1_$__cuda_sm10x_tcgen05_guardrail_trap_phase_invalid_during_alloc - $__internal_0_$__cuda_sm10x_tcgen05_guardrail_trap_col_being_dealloced_not_returned_by_alloc)
$__internal_0_$__cuda_sm10x_tcgen05_guardrail_trap_col_being_dealloced_not_returned_by_alloc:
[----:B------:R-:W-:Y:S05]  /*74c0*/  BPT.TRAP 0x1 ;  /* 0x000000040000795c */ /* 0x000fea0000300000 */
[----:B------:R-:W-:-:S04]  /*74d0*/  IMAD.MOV.U32 R3, RZ, RZ, 0x0 ;  /* 0x00000000ff037424 */ /* 0x000fc800078e00ff */
[----:B------:R-:W-:Y:S05]  /*74e0*/  RET.REL.NODEC R2 `(attn_fwd) ;  /* 0xffffff8802c47950 */ /* 0x000fea0003c3ffff */
        .weak           $__internal_1_$__cuda_sm10x_tcgen05_guardrail_trap_phase_invalid_during_alloc
        .type           $__internal_1_$__cuda_sm10x_tcgen05_guardrail_trap_phase_invalid_during_alloc,@function
        .size           $__internal_1_$__cuda_sm10x_tcgen05_guardrail_trap_phase_invalid_during_alloc,($__internal_2_$__cuda_sm10x_tcgen05_guardrail_trap_unallocated_columns_being_dealloced - $__internal_1_$__cuda_sm10x_tcgen05_guardrail_trap_phase_invalid_during_alloc)
$__internal_1_$__cuda_sm10x_tcgen05_guardrail_trap_phase_invalid_during_alloc:
[----:B------:R-:W-:Y:S05]  /*74f0*/  BPT.TRAP 0x1 ;  /* 0x000000040000795c */ /* 0x000fea0000300000 */
[----:B------:R-:W-:-:S04]  /*7500*/  MOV R3, 0x0 ;  /* 0x0000000000037802 */ /* 0x000fc80000000f00 */
[----:B------:R-:W-:Y:S05]  /*7510*/  RET.REL.NODEC R2 `(attn_fwd) ;  /* 0xffffff8802b87950 */ /* 0x000fea0003c3ffff */
        .weak           $__internal_2_$__cuda_sm10x_tcgen05_guardrail_trap_unallocated_columns_being_dealloced
        .type           $__internal_2_$__cuda_sm10x_tcgen05_guardrail_trap_unallocated_columns_being_dealloced,@function
        .size           $__internal_2_$__cuda_sm10x_tcgen05_guardrail_trap_unallocated_columns_being_dealloced,(.L_x_31 - $__internal_2_$__cuda_sm10x_tcgen05_guardrail_trap_unallocated_columns_being_dealloced)
$__internal_2_$__cuda_sm10x_tcgen05_guardrail_trap_unallocated_columns_being_dealloced:
[----:B------:R-:W-:Y:S05]  /*7520*/  BPT.TRAP 0x1 ;  /* 0x000000040000795c */ /* 0x000fea0000300000 */
[----:B------:R-:W-:-:S04]  /*7530*/  IMAD.MOV.U32 R3, RZ, RZ, 0x0 ;  /* 0x00000000ff037424 */ /* 0x000fc800078e00ff */
[----:B------:R-:W-:Y:S05]  /*7540*/  RET.REL.NODEC R2 `(attn_fwd) ;  /* 0xffffff8802ac7950 */ /* 0x000fea0003c3ffff */
.L_x_28:
[----:B------:R-:W-:-:S00]  /*7550*/  BRA `(.L_x_28) ;  /* 0xfffffffc00fc7947 */ /* 0x000fc0000383ffff */
[----:B------:R-:W-:-:S00]  /*7560*/  NOP ;  /* 0x0000000000007918 */ /* 0x000fc00000000000 */
        /* <DEDUP_REMOVED lines=9> */
.L_x_31:


//--------------------- .nv.global.init           --------------------------
	.section	.nv.global.init,"aw",@progbits
.nv.global.init:
	.type		_$_str,@object
	.size		_$_str,(.L_3 - _$_str)
_$_str:
        /*0000*/ 	.byte	0x5f, 0x5f, 0x43, 0x55, 0x44, 0x41, 0x5f, 0x46, 0x54, 0x5a, 0x00
.L_3:


//--------------------- .nv.shared.attn_fwd       --------------------------
	.section	.nv.shared.attn_fwd,"aw",@nobits
	.sectionflags	@""
	.align	16
	.zero		1024


//--------------------- .nv.shared.reserved.0     --------------------------
	.section	.nv.shared.reserved.0,"aw",@nobits
	.align	8
	.weak		__nv_reservedSMEM_offset_0_alias
	.size		__nv_reservedSMEM_offset_0_alias, 0, 64
	.other		__nv_reservedSMEM_offset_0_alias,@"STO_CUDA_RESERVED_SHARED STV_DEFAULT"
__nv_reservedSMEM_offset_0_alias:
	.zero		0
.nv.shared.reserved.0:
	.zero		64
	.weak		__nv_reservedSMEM_allocation_phase
	.type		__nv_reservedSMEM_allocation_phase,@object
	.size		__nv_reservedSMEM_allocation_phase,(.L_0 - __nv_reservedSMEM_allocation_phase)
__nv_reservedSMEM_allocation_phase:
	.zero		1
.L_0:
	.zero		7
	.weak		__nv_reservedSMEM_devtool_atexit_pc
	.type		__nv_reservedSMEM_devtool_atexit_pc,@object
	.size		__nv_reservedSMEM_devtool_atexit_pc,(__nv_reservedSMEM_allocation_mask - __nv_reservedSMEM_devtool_atexit_pc)
__nv_reservedSMEM_devtool_atexit_pc:
	.zero		8
	.weak		__nv_reservedSMEM_allocation_mask
	.type		__nv_reservedSMEM_allocation_mask,@object
	.size		__nv_reservedSMEM_allocation_mask,(.L_2 - __nv_reservedSMEM_allocation_mask)
__nv_reservedSMEM_allocation_mask:
	.zero		4
.L_2:


//--------------------- .nv.constant0.attn_fwd    --------------------------
	.section	.nv.constant0.attn_fwd,"a",@progbits
	.sectionflags	@""
	.align	4
.nv.constant0.attn_fwd:
	.zero		1032


//--------------------- SYMBOLS --------------------------

	.type		.nv.reservedSmem.offset0,@object
	.size		.nv.reservedSmem.offset0,0x4
	.type		.nv.reservedSmem.cap,@object
	.size		.nv.reservedSmem.cap,0x4
